	.target	sm_90a

	.elftype	@"ET_EXEC"


//--------------------- .note.nv.tkinfo           --------------------------
	.section	.note.nv.tkinfo,"",@"SHT_NOTE"
	.sectionflags	@"SHF_NOTE_NV_TKINFO"
	.tkinfo
        /*0018*/ 	.word	0x00000002
        /*0030*/ 	.string	""
        /*0030*/ 	.string	"ptxas"
        /*0030*/ 	.string	"Cuda compilation tools, release 13.0, V13.0.88"
        /*0030*/ 	.string	"Build cuda_13.0.r13.0/compiler.36424714_0"
        /*0030*/ 	.string	"-arch sm_90a -m 64 "



//--------------------- .note.nv.cuinfo           --------------------------
	.section	.note.nv.cuinfo,"",@"SHT_NOTE"
	.sectionflags	@"SHF_NOTE_NV_CUINFO"
        /*0018*/ 	.short	0x0002
        /*001a*/ 	.short	0x005a
        /*001c*/ 	.short	0x0082
	.zero		2


//--------------------- .nv.info                  --------------------------
	.section	.nv.info,"",@"SHT_CUDA_INFO"
	.align	4


	//----- nvinfo : EIATTR_REGCOUNT
	.align		4
        /*0000*/ 	.byte	0x04, 0x2f
        /*0002*/ 	.short	(.L_15 - .L_14)
	.align		4
.L_14:
        /*0004*/ 	.word	index@(_ZN7cutlass13device_kernelINS_4gemm6kernel13GemmUniversalIN4cute5tupleIJiiiiEEENS1_10collective13CollectiveMmaINS1_34MainloopSm90TmaGmmaWarpSpecializedILi7ENS5_IJNS4_1CILi4EEENSA_ILi1EEESC_EEENS1_35KernelTmaWarpSpecializedCooperativeEEENS5_IJNSA_ILi128EEESG_NSA_ILi32EEEEEEfNS5_IJlSC_lEEEfSJ_NS4_8TiledMMAINS4_8MMA_AtomIJNS4_4SM904GMMA30MMA_64x128x8_F32TF32TF32_SS_TNILNSN_7ScaleInE1ELSP_1EEEEEENS4_6LayoutINS5_IJNSA_ILi2EEESC_SC_EEENS5_IJSC_NSA_ILi0EEESV_EEEEENS5_IJNS4_10UnderscoreESY_SY_EEEEENS4_13SM90_TMA_LOADENS4_14ComposedLayoutINS4_7SwizzleILi3ELi4ELi3EEENS4_18smem_ptr_flag_bitsILi32EEENSS_INS5_IJNSA_ILi8EEESH_EEENS5_IJSH_SC_EEEEEEEvNS4_8identityENS4_23SM90_TMA_LOAD_MULTICASTES1B_vS1C_EENS_8epilogue10collective6detail29Sm90TmaWarpSpecializedAdapterINS1G_15DefaultEpilogueIfSJ_SJ_NS1F_6thread17LinearCombinationIfLi1EffLNS1K_9ScaleType4KindE0ELNS_15FloatRoundStyleE2EfEENS1_15EpilogueDefaultEEEEEvvEEEEvNT_6ParamsE)
        /*0008*/ 	.word	0x000000a8


	//----- nvinfo : EIATTR_FRAME_SIZE
	.align		4
.L_15:
        /*000c*/ 	.byte	0x04, 0x11
        /*000e*/ 	.short	(.L_17 - .L_16)
	.align		4
.L_16:
        /*0010*/ 	.word	index@(_ZN7cutlass13device_kernelINS_4gemm6kernel13GemmUniversalIN4cute5tupleIJiiiiEEENS1_10collective13CollectiveMmaINS1_34MainloopSm90TmaGmmaWarpSpecializedILi7ENS5_IJNS4_1CILi4EEENSA_ILi1EEESC_EEENS1_35KernelTmaWarpSpecializedCooperativeEEENS5_IJNSA_ILi128EEESG_NSA_ILi32EEEEEEfNS5_IJlSC_lEEEfSJ_NS4_8TiledMMAINS4_8MMA_AtomIJNS4_4SM904GMMA30MMA_64x128x8_F32TF32TF32_SS_TNILNSN_7ScaleInE1ELSP_1EEEEEENS4_6LayoutINS5_IJNSA_ILi2EEESC_SC_EEENS5_IJSC_NSA_ILi0EEESV_EEEEENS5_IJNS4_10UnderscoreESY_SY_EEEEENS4_13SM90_TMA_LOADENS4_14ComposedLayoutINS4_7SwizzleILi3ELi4ELi3EEENS4_18smem_ptr_flag_bitsILi32EEENSS_INS5_IJNSA_ILi8EEESH_EEENS5_IJSH_SC_EEEEEEEvNS4_8identityENS4_23SM90_TMA_LOAD_MULTICASTES1B_vS1C_EENS_8epilogue10collective6detail29Sm90TmaWarpSpecializedAdapterINS1G_15DefaultEpilogueIfSJ_SJ_NS1F_6thread17LinearCombinationIfLi1EffLNS1K_9ScaleType4KindE0ELNS_15FloatRoundStyleE2EfEENS1_15EpilogueDefaultEEEEEvvEEEEvNT_6ParamsE)
        /*0014*/ 	.word	0x00000000


	//----- nvinfo : EIATTR_MIN_STACK_SIZE
	.align		4
.L_17:
        /*0018*/ 	.byte	0x04, 0x12
        /*001a*/ 	.short	(.L_19 - .L_18)
	.align		4
.L_18:
        /*001c*/ 	.word	index@(_ZN7cutlass13device_kernelINS_4gemm6kernel13GemmUniversalIN4cute5tupleIJiiiiEEENS1_10collective13CollectiveMmaINS1_34MainloopSm90TmaGmmaWarpSpecializedILi7ENS5_IJNS4_1CILi4EEENSA_ILi1EEESC_EEENS1_35KernelTmaWarpSpecializedCooperativeEEENS5_IJNSA_ILi128EEESG_NSA_ILi32EEEEEEfNS5_IJlSC_lEEEfSJ_NS4_8TiledMMAINS4_8MMA_AtomIJNS4_4SM904GMMA30MMA_64x128x8_F32TF32TF32_SS_TNILNSN_7ScaleInE1ELSP_1EEEEEENS4_6LayoutINS5_IJNSA_ILi2EEESC_SC_EEENS5_IJSC_NSA_ILi0EEESV_EEEEENS5_IJNS4_10UnderscoreESY_SY_EEEEENS4_13SM90_TMA_LOADENS4_14ComposedLayoutINS4_7SwizzleILi3ELi4ELi3EEENS4_18smem_ptr_flag_bitsILi32EEENSS_INS5_IJNSA_ILi8EEESH_EEENS5_IJSH_SC_EEEEEEEvNS4_8identityENS4_23SM90_TMA_LOAD_MULTICASTES1B_vS1C_EENS_8epilogue10collective6detail29Sm90TmaWarpSpecializedAdapterINS1G_15DefaultEpilogueIfSJ_SJ_NS1F_6thread17LinearCombinationIfLi1EffLNS1K_9ScaleType4KindE0ELNS_15FloatRoundStyleE2EfEENS1_15EpilogueDefaultEEEEEvvEEEEvNT_6ParamsE)
        /*0020*/ 	.word	0x00000000
.L_19:


//--------------------- .nv.compat                --------------------------
	.section	.nv.compat,"",@"SHT_CUDA_COMPAT_INFO"
	.align	4
        /*0000*/ 	.byte	0x02, 0x09, 0x01, 0x00, 0x02, 0x02, 0x04, 0x00, 0x02, 0x05, 0x05, 0x00, 0x03, 0x07, 0x01, 0x01
        /*0010*/ 	.byte	0x02, 0x03, 0x01, 0x00, 0x02, 0x06, 0x01, 0x00, 0x04, 0x0b, 0x08, 0x00, 0x00, 0x00, 0x00, 0x00
        /*0020*/ 	.byte	0x00, 0x00, 0x00, 0x00


//--------------------- .nv.info._ZN7cutlass13device_kernelINS_4gemm6kernel13GemmUniversalIN4cute5tupleIJiiiiEEENS1_10collective13CollectiveMmaINS1_34MainloopSm90TmaGmmaWarpSpecializedILi7ENS5_IJNS4_1CILi4EEENSA_ILi1EEESC_EEENS1_35KernelTmaWarpSpecializedCooperativeEEENS5_IJNSA_ILi128EEESG_NSA_ILi32EEEEEEfNS5_IJlSC_lEEEfSJ_NS4_8TiledMMAINS4_8MMA_AtomIJNS4_4SM904GMMA30MMA_64x128x8_F32TF32TF32_SS_TNILNSN_7ScaleInE1ELSP_1EEEEEENS4_6LayoutINS5_IJNSA_ILi2EEESC_SC_EEENS5_IJSC_NSA_ILi0EEESV_EEEEENS5_IJNS4_10UnderscoreESY_SY_EEEEENS4_13SM90_TMA_LOADENS4_14ComposedLayoutINS4_7SwizzleILi3ELi4ELi3EEENS4_18smem_ptr_flag_bitsILi32EEENSS_INS5_IJNSA_ILi8EEESH_EEENS5_IJSH_SC_EEEEEEEvNS4_8identityENS4_23SM90_TMA_LOAD_MULTICASTES1B_vS1C_EENS_8epilogue10collective6detail29Sm90TmaWarpSpecializedAdapterINS1G_15DefaultEpilogueIfSJ_SJ_NS1F_6thread17LinearCombinationIfLi1EffLNS1K_9ScaleType4KindE0ELNS_15FloatRoundStyleE2EfEENS1_15EpilogueDefaultEEEEEvvEEEEvNT_6ParamsE --------------------------
	.section	.nv.info._ZN7cutlass13device_kernelINS_4gemm6kernel13GemmUniversalIN4cute5tupleIJiiiiEEENS1_10collective13CollectiveMmaINS1_34MainloopSm90TmaGmmaWarpSpecializedILi7ENS5_IJNS4_1CILi4EEENSA_ILi1EEESC_EEENS1_35KernelTmaWarpSpecializedCooperativeEEENS5_IJNSA_ILi128EEESG_NSA_ILi32EEEEEEfNS5_IJlSC_lEEEfSJ_NS4_8TiledMMAINS4_8MMA_AtomIJNS4_4SM904GMMA30MMA_64x128x8_F32TF32TF32_SS_TNILNSN_7ScaleInE1ELSP_1EEEEEENS4_6LayoutINS5_IJNSA_ILi2EEESC_SC_EEENS5_IJSC_NSA_ILi0EEESV_EEEEENS5_IJNS4_10UnderscoreESY_SY_EEEEENS4_13SM90_TMA_LOADENS4_14ComposedLayoutINS4_7SwizzleILi3ELi4ELi3EEENS4_18smem_ptr_flag_bitsILi32EEENSS_INS5_IJNSA_ILi8EEESH_EEENS5_IJSH_SC_EEEEEEEvNS4_8identityENS4_23SM90_TMA_LOAD_MULTICASTES1B_vS1C_EENS_8epilogue10collective6detail29Sm90TmaWarpSpecializedAdapterINS1G_15DefaultEpilogueIfSJ_SJ_NS1F_6thread17LinearCombinationIfLi1EffLNS1K_9ScaleType4KindE0ELNS_15FloatRoundStyleE2EfEENS1_15EpilogueDefaultEEEEEvvEEEEvNT_6ParamsE,"",@"SHT_CUDA_INFO"
	.sectionflags	@""
	.align	4


	//----- nvinfo : EIATTR_CUDA_API_VERSION
	.align		4
        /*0000*/ 	.byte	0x04, 0x37
        /*0002*/ 	.short	(.L_21 - .L_20)
.L_20:
        /*0004*/ 	.word	0x00000082


	//----- nvinfo : EIATTR_KPARAM_INFO
	.align		4
.L_21:
        /*0008*/ 	.byte	0x04, 0x17
        /*000a*/ 	.short	(.L_23 - .L_22)
.L_22:
        /*000c*/ 	.word	0x00000000
        /*0010*/ 	.short	0x0000
        /*0012*/ 	.short	0x0070
        /*0014*/ 	.byte	0x00, 0xf0, 0x01, 0x10


	//----- nvinfo : EIATTR_SPARSE_MMA_MASK
	.align		4
.L_23:
        /*0018*/ 	.byte	0x03, 0x50
        /*001a*/ 	.short	0x0000


	//----- nvinfo : EIATTR_MAXREG_COUNT
	.align		4
        /*001c*/ 	.byte	0x03, 0x1b
        /*001e*/ 	.short	0x00a8


	//----- nvinfo : EIATTR_NUM_BARRIERS
	.align		4
        /*0020*/ 	.byte	0x02, 0x4c
        /*0022*/ 	.byte	0x01
	.zero		1


	//----- nvinfo : EIATTR_EXTERNS
	.align		4
        /*0024*/ 	.byte	0x04, 0x0f
        /*0026*/ 	.short	(.L_25 - .L_24)


	//   ....[0]....
	.align		4
.L_24:
        /*0028*/ 	.word	index@(__assertfail)


	//----- nvinfo : EIATTR_MERCURY_ISA_VERSION
	.align		4
.L_25:
        /*002c*/ 	.byte	0x03, 0x5f
        /*002e*/ 	.short	0x0101


	//----- nvinfo : EIATTR_INT_WARP_WIDE_INSTR_OFFSETS
	.align		4
        /*0030*/ 	.byte	0x04, 0x31
        /*0032*/ 	.short	(.L_27 - .L_26)


	//   ....[0]....
.L_26:
        /*0034*/ 	.word	0x00000540


	//   ....[1]....
        /*0038*/ 	.word	0x00000560


	//   ....[2]....
        /*003c*/ 	.word	0x00000710


	//----- nvinfo : EIATTR_COOP_GROUP_MASK_REGIDS
	.align		4
.L_27:
        /*0040*/ 	.byte	0x04, 0x29
        /*0042*/ 	.short	(.L_29 - .L_28)


	//   ....[0]....
.L_28:
        /*0044*/ 	.word	0xffffffff


	//   ....[1]....
        /*0048*/ 	.word	0xffffffff


	//   ....[2]....
        /*004c*/ 	.word	0xffffffff


	//   ....[3]....
        /*0050*/ 	.word	0xffffffff


	//   ....[4]....
        /*0054*/ 	.word	0xffffffff


	//   ....[5]....
        /*0058*/ 	.word	0xffffffff


	//----- nvinfo : EIATTR_COOP_GROUP_INSTR_OFFSETS
	.align		4
.L_29:
        /*005c*/ 	.byte	0x04, 0x28
        /*005e*/ 	.short	(.L_31 - .L_30)


	//   ....[0]....
.L_30:
        /*0060*/ 	.word	0x00000060


	//   ....[1]....
        /*0064*/ 	.word	0x00000070


	//   ....[2]....
        /*0068*/ 	.word	0x00000130


	//   ....[3]....
        /*006c*/ 	.word	0x00000360


	//   ....[4]....
        /*0070*/ 	.word	0x00000880


	//   ....[5]....
        /*0074*/ 	.word	0x00001500


	//----- nvinfo : EIATTR_REG_RECONFIG
	.align		4
.L_31:
        /*0078*/ 	.byte	0x01, 0x54
	.zero		2


	//----- nvinfo : EIATTR_SYSCALL_OFFSETS
	.align		4
        /*007c*/ 	.byte	0x04, 0x46
        /*007e*/ 	.short	(.L_33 - .L_32)


	//   ....[0]....
.L_32:
        /*0080*/ 	.word	0x000016f0


	//----- nvinfo : EIATTR_MBARRIER_INSTR_OFFSETS
	.align		4
.L_33:
        /*0084*/ 	.byte	0x04, 0x39
        /*0086*/ 	.short	(.L_35 - .L_34)


	//   ....[0]....
.L_34:
        /*0088*/ 	.word	0x00000250
        /*008c*/ 	.word	0x000000ff
        /*0090*/ 	.word	0x00000000
        /*0094*/ 	.short	0x0100
        /*0096*/ 	.byte	0x08
	.zero		1


	//   ....[1]....
        /*0098*/ 	.word	0x00000260
        /*009c*/ 	.word	0x000000ff
        /*00a0*/ 	.word	0x00000038
        /*00a4*/ 	.short	0x0100
        /*00a6*/ 	.byte	0x08
	.zero		1


	//   ....[2]....
        /*00a8*/ 	.word	0x00000270
        /*00ac*/ 	.word	0x000000ff
        /*00b0*/ 	.word	0x00000008
        /*00b4*/ 	.short	0x0100
        /*00b6*/ 	.byte	0x08
	.zero		1


	//   ....[3]....
        /*00b8*/ 	.word	0x00000280
        /*00bc*/ 	.word	0x000000ff
        /*00c0*/ 	.word	0x00000040
        /*00c4*/ 	.short	0x0100
        /*00c6*/ 	.byte	0x08
	.zero		1


	//   ....[4]....
        /*00c8*/ 	.word	0x00000290
        /*00cc*/ 	.word	0x000000ff
        /*00d0*/ 	.word	0x00000010
        /*00d4*/ 	.short	0x0100
        /*00d6*/ 	.byte	0x08
	.zero		1


	//   ....[5]....
        /*00d8*/ 	.word	0x000002a0
        /*00dc*/ 	.word	0x000000ff
        /*00e0*/ 	.word	0x00000048
        /*00e4*/ 	.short	0x0100
        /*00e6*/ 	.byte	0x08
	.zero		1


	//   ....[6]....
        /*00e8*/ 	.word	0x000002b0
        /*00ec*/ 	.word	0x000000ff
        /*00f0*/ 	.word	0x00000018
        /*00f4*/ 	.short	0x0100
        /*00f6*/ 	.byte	0x08
	.zero		1


	//   ....[7]....
        /*00f8*/ 	.word	0x000002c0
        /*00fc*/ 	.word	0x000000ff
        /*0100*/ 	.word	0x00000050
        /*0104*/ 	.short	0x0100
        /*0106*/ 	.byte	0x08
	.zero		1


	//   ....[8]....
        /*0108*/ 	.word	0x000002d0
        /*010c*/ 	.word	0x000000ff
        /*0110*/ 	.word	0x00000020
        /*0114*/ 	.short	0x0100
        /*0116*/ 	.byte	0x08
	.zero		1


	//   ....[9]....
        /*0118*/ 	.word	0x000002e0
        /*011c*/ 	.word	0x000000ff
        /*0120*/ 	.word	0x00000058
        /*0124*/ 	.short	0x0100
        /*0126*/ 	.byte	0x08
	.zero		1


	//   ....[10]....
        /*0128*/ 	.word	0x000002f0
        /*012c*/ 	.word	0x000000ff
        /*0130*/ 	.word	0x00000028
        /*0134*/ 	.short	0x0100
        /*0136*/ 	.byte	0x08
	.zero		1


	//   ....[11]....
        /*0138*/ 	.word	0x00000300
        /*013c*/ 	.word	0x000000ff
        /*0140*/ 	.word	0x00000060
        /*0144*/ 	.short	0x0100
        /*0146*/ 	.byte	0x08
	.zero		1


	//   ....[12]....
        /*0148*/ 	.word	0x00000310
        /*014c*/ 	.word	0x000000ff
        /*0150*/ 	.word	0x00000030
        /*0154*/ 	.short	0x0100
        /*0156*/ 	.byte	0x08
	.zero		1


	//   ....[13]....
        /*0158*/ 	.word	0x00000320
        /*015c*/ 	.word	0x000000ff
        /*0160*/ 	.word	0x00000068
        /*0164*/ 	.short	0x0100
        /*0166*/ 	.byte	0x08
	.zero		1


	//   ....[14]....
        /*0168*/ 	.word	0x00000790
        /*016c*/ 	.word	0x000000ff
        /*0170*/ 	.word	0x00000080
        /*0174*/ 	.short	0x0100
        /*0176*/ 	.byte	0x06
	.zero		1


	//   ....[15]....
        /*0178*/ 	.word	0x00000830
        /*017c*/ 	.word	0x000000ff
        /*0180*/ 	.word	0x00000088
        /*0184*/ 	.short	0x0100
        /*0186*/ 	.byte	0x06
	.zero		1


	//   ....[16]....
        /*0188*/ 	.word	0x000017b0
        /*018c*/ 	.word	0x00000003
        /*0190*/ 	.word	0x00000000
        /*0194*/ 	.short	0x010a
        /*0196*/ 	.byte	0x3f
	.zero		1


	//   ....[17]....
        /*0198*/ 	.word	0x00001810
        /*019c*/ 	.word	0x00000003
        /*01a0*/ 	.word	0x00000000
        /*01a4*/ 	.short	0x010a
        /*01a6*/ 	.byte	0x3f
	.zero		1


	//   ....[18]....
        /*01a8*/ 	.word	0x00001b90
        /*01ac*/ 	.word	0x00000005
        /*01b0*/ 	.word	0x00000000
        /*01b4*/ 	.short	0x010a
        /*01b6*/ 	.byte	0x3f
	.zero		1


	//   ....[19]....
        /*01b8*/ 	.word	0x00001bd0
        /*01bc*/ 	.word	0x00000005
        /*01c0*/ 	.word	0x00000000
        /*01c4*/ 	.short	0x010a
        /*01c6*/ 	.byte	0x3f
	.zero		1


	//   ....[20]....
        /*01c8*/ 	.word	0x00001e30
        /*01cc*/ 	.word	0x00000004
        /*01d0*/ 	.word	0x00000000
        /*01d4*/ 	.short	0x0101
        /*01d6*/ 	.byte	0x3f
	.zero		1


	//   ....[21]....
        /*01d8*/ 	.word	0x00002050
        /*01dc*/ 	.word	0x00000000
        /*01e0*/ 	.word	0x00000000
        /*01e4*/ 	.short	0x0101
        /*01e6*/ 	.byte	0x3f
	.zero		1


	//   ....[22]....
        /*01e8*/ 	.word	0x00006560
        /*01ec*/ 	.word	0x00000017
        /*01f0*/ 	.word	0x00000038
        /*01f4*/ 	.short	0x010a
        /*01f6*/ 	.byte	0x3f
	.zero		1


	//   ....[23]....
        /*01f8*/ 	.word	0x00006950
        /*01fc*/ 	.word	0x00000006
        /*0200*/ 	.word	0x00000088
        /*0204*/ 	.short	0x0101
        /*0206*/ 	.byte	0x3f
	.zero		1


	//   ....[24]....
        /*0208*/ 	.word	0x00007050
        /*020c*/ 	.word	0x00000007
        /*0210*/ 	.word	0x00000000
        /*0214*/ 	.short	0x010a
        /*0216*/ 	.byte	0x3f
	.zero		1


	//   ....[25]....
        /*0218*/ 	.word	0x000070d0
        /*021c*/ 	.word	0x00000006
        /*0220*/ 	.word	0x00000000
        /*0224*/ 	.short	0x010a
        /*0226*/ 	.byte	0x3f
	.zero		1


	//   ....[26]....
        /*0228*/ 	.word	0x00007160
        /*022c*/ 	.word	0x00000007
        /*0230*/ 	.word	0x00000000
        /*0234*/ 	.short	0x010a
        /*0236*/ 	.byte	0x3f
	.zero		1


	//   ....[27]....
        /*0238*/ 	.word	0x000071f0
        /*023c*/ 	.word	0x00000006
        /*0240*/ 	.word	0x00000000
        /*0244*/ 	.short	0x010a
        /*0246*/ 	.byte	0x3f
	.zero		1


	//   ....[28]....
        /*0248*/ 	.word	0x00007280
        /*024c*/ 	.word	0x00000007
        /*0250*/ 	.word	0x00000000
        /*0254*/ 	.short	0x010a
        /*0256*/ 	.byte	0x3f
	.zero		1


	//   ....[29]....
        /*0258*/ 	.word	0x00007310
        /*025c*/ 	.word	0x00000006
        /*0260*/ 	.word	0x00000000
        /*0264*/ 	.short	0x010a
        /*0266*/ 	.byte	0x3f
	.zero		1


	//   ....[30]....
        /*0268*/ 	.word	0x000073a0
        /*026c*/ 	.word	0x00000005
        /*0270*/ 	.word	0x00000000
        /*0274*/ 	.short	0x010a
        /*0276*/ 	.byte	0x3f
	.zero		1


	//   ....[31]....
        /*0278*/ 	.word	0x00007400
        /*027c*/ 	.word	0x00000003
        /*0280*/ 	.word	0x00000000
        /*0284*/ 	.short	0x010a
        /*0286*/ 	.byte	0x3f
	.zero		1


	//   ....[32]....
        /*0288*/ 	.word	0x00007450
        /*028c*/ 	.word	0x00000005
        /*0290*/ 	.word	0x00000000
        /*0294*/ 	.short	0x010a
        /*0296*/ 	.byte	0x3f
	.zero		1


	//   ....[33]....
        /*0298*/ 	.word	0x00007520
        /*029c*/ 	.word	0x00000017
        /*02a0*/ 	.word	0x00000038
        /*02a4*/ 	.short	0x010a
        /*02a6*/ 	.byte	0x3f
	.zero		1


	//   ....[34]....
        /*02a8*/ 	.word	0x000075f0
        /*02ac*/ 	.word	0x00000007
        /*02b0*/ 	.word	0x00000000
        /*02b4*/ 	.short	0x010a
        /*02b6*/ 	.byte	0x3f
	.zero		1


	//   ....[35]....
        /*02b8*/ 	.word	0x00007640
        /*02bc*/ 	.word	0x00000006
        /*02c0*/ 	.word	0x00000000
        /*02c4*/ 	.short	0x010a
        /*02c6*/ 	.byte	0x3f
	.zero		1


	//   ....[36]....
        /*02c8*/ 	.word	0x00007690
        /*02cc*/ 	.word	0x00000007
        /*02d0*/ 	.word	0x00000000
        /*02d4*/ 	.short	0x010a
        /*02d6*/ 	.byte	0x3f
	.zero		1


	//   ....[37]....
        /*02d8*/ 	.word	0x000076e0
        /*02dc*/ 	.word	0x00000006
        /*02e0*/ 	.word	0x00000000
        /*02e4*/ 	.short	0x010a
        /*02e6*/ 	.byte	0x3f
	.zero		1


	//   ....[38]....
        /*02e8*/ 	.word	0x00007730
        /*02ec*/ 	.word	0x00000007
        /*02f0*/ 	.word	0x00000000
        /*02f4*/ 	.short	0x010a
        /*02f6*/ 	.byte	0x3f
	.zero		1


	//   ....[39]....
        /*02f8*/ 	.word	0x00007780
        /*02fc*/ 	.word	0x00000006
        /*0300*/ 	.word	0x00000000
        /*0304*/ 	.short	0x010a
        /*0306*/ 	.byte	0x3f
	.zero		1


	//----- nvinfo : EIATTR_NUM_MBARRIERS
	.align		4
.L_35:
        /*0308*/ 	.byte	0x03, 0x38
        /*030a*/ 	.short	0x0010


	//----- nvinfo : EIATTR_EXIT_INSTR_OFFSETS
	.align		4
        /*030c*/ 	.byte	0x04, 0x1c
        /*030e*/ 	.short	(.L_37 - .L_36)


	//   ....[0]....
.L_36:
        /*0310*/ 	.word	0x00000a50


	//   ....[1]....
        /*0314*/ 	.word	0x00001260


	//   ....[2]....
        /*0318*/ 	.word	0x00005ce0


	//   ....[3]....
        /*031c*/ 	.word	0x00006240


	//   ....[4]....
        /*0320*/ 	.word	0x000073f0


	//----- nvinfo : EIATTR_MAX_THREADS
	.align		4
.L_37:
        /*0324*/ 	.byte	0x04, 0x05
        /*0326*/ 	.short	(.L_39 - .L_38)
.L_38:
        /*0328*/ 	.word	0x00000180
        /*032c*/ 	.word	0x00000001
        /*0330*/ 	.word	0x00000001


	//----- nvinfo : EIATTR_CRS_STACK_SIZE
	.align		4
.L_39:
        /*0334*/ 	.byte	0x04, 0x1e
        /*0336*/ 	.short	(.L_41 - .L_40)
.L_40:
        /*0338*/ 	.word	0x00000000


	//----- nvinfo : EIATTR_CBANK_PARAM_SIZE
	.align		4
.L_41:
        /*033c*/ 	.byte	0x03, 0x19
        /*033e*/ 	.short	0x0470


	//----- nvinfo : EIATTR_PARAM_CBANK
	.align		4
        /*0340*/ 	.byte	0x04, 0x0a
        /*0342*/ 	.short	(.L_43 - .L_42)
	.align		4
.L_42:
        /*0344*/ 	.word	index@(.nv.constant0._ZN7cutlass13device_kernelINS_4gemm6kernel13GemmUniversalIN4cute5tupleIJiiiiEEENS1_10collective13CollectiveMmaINS1_34MainloopSm90TmaGmmaWarpSpecializedILi7ENS5_IJNS4_1CILi4EEENSA_ILi1EEESC_EEENS1_35KernelTmaWarpSpecializedCooperativeEEENS5_IJNSA_ILi128EEESG_NSA_ILi32EEEEEEfNS5_IJlSC_lEEEfSJ_NS4_8TiledMMAINS4_8MMA_AtomIJNS4_4SM904GMMA30MMA_64x128x8_F32TF32TF32_SS_TNILNSN_7ScaleInE1ELSP_1EEEEEENS4_6LayoutINS5_IJNSA_ILi2EEESC_SC_EEENS5_IJSC_NSA_ILi0EEESV_EEEEENS5_IJNS4_10UnderscoreESY_SY_EEEEENS4_13SM90_TMA_LOADENS4_14ComposedLayoutINS4_7SwizzleILi3ELi4ELi3EEENS4_18smem_ptr_flag_bitsILi32EEENSS_INS5_IJNSA_ILi8EEESH_EEENS5_IJSH_SC_EEEEEEEvNS4_8identityENS4_23SM90_TMA_LOAD_MULTICASTES1B_vS1C_EENS_8epilogue10collective6detail29Sm90TmaWarpSpecializedAdapterINS1G_15DefaultEpilogueIfSJ_SJ_NS1F_6thread17LinearCombinationIfLi1EffLNS1K_9ScaleType4KindE0ELNS_15FloatRoundStyleE2EfEENS1_15EpilogueDefaultEEEEEvvEEEEvNT_6ParamsE)
        /*0348*/ 	.short	0x0210
        /*034a*/ 	.short	0x0470


	//----- nvinfo : EIATTR_SW_WAR
	.align		4
.L_43:
        /*034c*/ 	.byte	0x04, 0x36
        /*034e*/ 	.short	(.L_45 - .L_44)
.L_44:
        /*0350*/ 	.word	0x00000008
.L_45:


//--------------------- .nv.callgraph             --------------------------
	.section	.nv.callgraph,"",@"SHT_CUDA_CALLGRAPH"
	.align	4
	.sectionentsize	8
	.align		4
        /*0000*/ 	.word	0x00000000
	.align		4
        /*0004*/ 	.word	0xffffffff
	.align		4
        /*0008*/ 	.word	index@(_ZN7cutlass13device_kernelINS_4gemm6kernel13GemmUniversalIN4cute5tupleIJiiiiEEENS1_10collective13CollectiveMmaINS1_34MainloopSm90TmaGmmaWarpSpecializedILi7ENS5_IJNS4_1CILi4EEENSA_ILi1EEESC_EEENS1_35KernelTmaWarpSpecializedCooperativeEEENS5_IJNSA_ILi128EEESG_NSA_ILi32EEEEEEfNS5_IJlSC_lEEEfSJ_NS4_8TiledMMAINS4_8MMA_AtomIJNS4_4SM904GMMA30MMA_64x128x8_F32TF32TF32_SS_TNILNSN_7ScaleInE1ELSP_1EEEEEENS4_6LayoutINS5_IJNSA_ILi2EEESC_SC_EEENS5_IJSC_NSA_ILi0EEESV_EEEEENS5_IJNS4_10UnderscoreESY_SY_EEEEENS4_13SM90_TMA_LOADENS4_14ComposedLayoutINS4_7SwizzleILi3ELi4ELi3EEENS4_18smem_ptr_flag_bitsILi32EEENSS_INS5_IJNSA_ILi8EEESH_EEENS5_IJSH_SC_EEEEEEEvNS4_8identityENS4_23SM90_TMA_LOAD_MULTICASTES1B_vS1C_EENS_8epilogue10collective6detail29Sm90TmaWarpSpecializedAdapterINS1G_15DefaultEpilogueIfSJ_SJ_NS1F_6thread17LinearCombinationIfLi1EffLNS1K_9ScaleType4KindE0ELNS_15FloatRoundStyleE2EfEENS1_15EpilogueDefaultEEEEEvvEEEEvNT_6ParamsE)
	.align		4
        /*000c*/ 	.word	index@(__assertfail)
	.align		4
        /*0010*/ 	.word	0x00000000
	.align		4
        /*0014*/ 	.word	0xfffffffe
	.align		4
        /*0018*/ 	.word	0x00000000
	.align		4
        /*001c*/ 	.word	0xfffffffd
	.align		4
        /*0020*/ 	.word	0x00000000
	.align		4
        /*0024*/ 	.word	0xfffffffc


//--------------------- .nv.constant4             --------------------------
	.section	.nv.constant4,"a",@progbits
	.align	8
	.align		8
.nv.constant4:
        /*0000*/ 	.dword	__assertfail
	.align		8
        /*0008*/ 	.dword	__unnamed_1
	.align		8
        /*0010*/ 	.dword	_ZN40_INTERNAL_358b0f1b_4_k_cu_07125f7f_206784cuda3std3__45__cpo5beginE
	.align		8
        /*0018*/ 	.dword	_ZN40_INTERNAL_358b0f1b_4_k_cu_07125f7f_206784cuda3std3__45__cpo3endE
	.align		8
        /*0020*/ 	.dword	_ZN40_INTERNAL_358b0f1b_4_k_cu_07125f7f_206784cuda3std3__45__cpo6cbeginE
	.align		8
        /*0028*/ 	.dword	_ZN40_INTERNAL_358b0f1b_4_k_cu_07125f7f_206784cuda3std3__45__cpo4cendE
	.align		8
        /*0030*/ 	.dword	_ZN40_INTERNAL_358b0f1b_4_k_cu_07125f7f_206784cuda3std3__442_GLOBAL__N__358b0f1b_4_k_cu_07125f7f_206786ignoreE
	.align		8
        /*0038*/ 	.dword	_ZN40_INTERNAL_358b0f1b_4_k_cu_07125f7f_206784cuda3std3__419piecewise_constructE
	.align		8
        /*0040*/ 	.dword	_ZN40_INTERNAL_358b0f1b_4_k_cu_07125f7f_206784cuda3std3__48in_placeE
	.align		8
        /*0048*/ 	.dword	_ZN40_INTERNAL_358b0f1b_4_k_cu_07125f7f_206784cuda3std6ranges3__45__cpo4swapE
	.align		8
        /*0050*/ 	.dword	_ZN40_INTERNAL_358b0f1b_4_k_cu_07125f7f_206784cuda3std6ranges3__45__cpo9iter_moveE
	.align		8
        /*0058*/ 	.dword	_ZN40_INTERNAL_358b0f1b_4_k_cu_07125f7f_206784cute7productE
	.align		8
        /*0060*/ 	.dword	_ZN40_INTERNAL_358b0f1b_4_k_cu_07125f7f_206784cute1_E
	.align		8
        /*0068*/ 	.dword	$str$22
	.align		8
        /*0070*/ 	.dword	$str$23


//--------------------- .text._ZN7cutlass13device_kernelINS_4gemm6kernel13GemmUniversalIN4cute5tupleIJiiiiEEENS1_10collective13CollectiveMmaINS1_34MainloopSm90TmaGmmaWarpSpecializedILi7ENS5_IJNS4_1CILi4EEENSA_ILi1EEESC_EEENS1_35KernelTmaWarpSpecializedCooperativeEEENS5_IJNSA_ILi128EEESG_NSA_ILi32EEEEEEfNS5_IJlSC_lEEEfSJ_NS4_8TiledMMAINS4_8MMA_AtomIJNS4_4SM904GMMA30MMA_64x128x8_F32TF32TF32_SS_TNILNSN_7ScaleInE1ELSP_1EEEEEENS4_6LayoutINS5_IJNSA_ILi2EEESC_SC_EEENS5_IJSC_NSA_ILi0EEESV_EEEEENS5_IJNS4_10UnderscoreESY_SY_EEEEENS4_13SM90_TMA_LOADENS4_14ComposedLayoutINS4_7SwizzleILi3ELi4ELi3EEENS4_18smem_ptr_flag_bitsILi32EEENSS_INS5_IJNSA_ILi8EEESH_EEENS5_IJSH_SC_EEEEEEEvNS4_8identityENS4_23SM90_TMA_LOAD_MULTICASTES1B_vS1C_EENS_8epilogue10collective6detail29Sm90TmaWarpSpecializedAdapterINS1G_15DefaultEpilogueIfSJ_SJ_NS1F_6thread17LinearCombinationIfLi1EffLNS1K_9ScaleType4KindE0ELNS_15FloatRoundStyleE2EfEENS1_15EpilogueDefaultEEEEEvvEEEEvNT_6ParamsE --------------------------
	.section	.text._ZN7cutlass13device_kernelINS_4gemm6kernel13GemmUniversalIN4cute5tupleIJiiiiEEENS1_10collective13CollectiveMmaINS1_34MainloopSm90TmaGmmaWarpSpecializedILi7ENS5_IJNS4_1CILi4EEENSA_ILi1EEESC_EEENS1_35KernelTmaWarpSpecializedCooperativeEEENS5_IJNSA_ILi128EEESG_NSA_ILi32EEEEEEfNS5_IJlSC_lEEEfSJ_NS4_8TiledMMAINS4_8MMA_AtomIJNS4_4SM904GMMA30MMA_64x128x8_F32TF32TF32_SS_TNILNSN_7ScaleInE1ELSP_1EEEEEENS4_6LayoutINS5_IJNSA_ILi2EEESC_SC_EEENS5_IJSC_NSA_ILi0EEESV_EEEEENS5_IJNS4_10UnderscoreESY_SY_EEEEENS4_13SM90_TMA_LOADENS4_14ComposedLayoutINS4_7SwizzleILi3ELi4ELi3EEENS4_18smem_ptr_flag_bitsILi32EEENSS_INS5_IJNSA_ILi8EEESH_EEENS5_IJSH_SC_EEEEEEEvNS4_8identityENS4_23SM90_TMA_LOAD_MULTICASTES1B_vS1C_EENS_8epilogue10collective6detail29Sm90TmaWarpSpecializedAdapterINS1G_15DefaultEpilogueIfSJ_SJ_NS1F_6thread17LinearCombinationIfLi1EffLNS1K_9ScaleType4KindE0ELNS_15FloatRoundStyleE2EfEENS1_15EpilogueDefaultEEEEEvvEEEEvNT_6ParamsE,"ax",@progbits
	.align	128
.text._ZN7cutlass13device_kernelINS_4gemm6kernel13GemmUniversalIN4cute5tupleIJiiiiEEENS1_10collective13CollectiveMmaINS1_34MainloopSm90TmaGmmaWarpSpecializedILi7ENS5_IJNS4_1CILi4EEENSA_ILi1EEESC_EEENS1_35KernelTmaWarpSpecializedCooperativeEEENS5_IJNSA_ILi128EEESG_NSA_ILi32EEEEEEfNS5_IJlSC_lEEEfSJ_NS4_8TiledMMAINS4_8MMA_AtomIJNS4_4SM904GMMA30MMA_64x128x8_F32TF32TF32_SS_TNILNSN_7ScaleInE1ELSP_1EEEEEENS4_6LayoutINS5_IJNSA_ILi2EEESC_SC_EEENS5_IJSC_NSA_ILi0EEESV_EEEEENS5_IJNS4_10UnderscoreESY_SY_EEEEENS4_13SM90_TMA_LOADENS4_14ComposedLayoutINS4_7SwizzleILi3ELi4ELi3EEENS4_18smem_ptr_flag_bitsILi32EEENSS_INS5_IJNSA_ILi8EEESH_EEENS5_IJSH_SC_EEEEEEEvNS4_8identityENS4_23SM90_TMA_LOAD_MULTICASTES1B_vS1C_EENS_8epilogue10collective6detail29Sm90TmaWarpSpecializedAdapterINS1G_15DefaultEpilogueIfSJ_SJ_NS1F_6thread17LinearCombinationIfLi1EffLNS1K_9ScaleType4KindE0ELNS_15FloatRoundStyleE2EfEENS1_15EpilogueDefaultEEEEEvvEEEEvNT_6ParamsE:
        .type           _ZN7cutlass13device_kernelINS_4gemm6kernel13GemmUniversalIN4cute5tupleIJiiiiEEENS1_10collective13CollectiveMmaINS1_34MainloopSm90TmaGmmaWarpSpecializedILi7ENS5_IJNS4_1CILi4EEENSA_ILi1EEESC_EEENS1_35KernelTmaWarpSpecializedCooperativeEEENS5_IJNSA_ILi128EEESG_NSA_ILi32EEEEEEfNS5_IJlSC_lEEEfSJ_NS4_8TiledMMAINS4_8MMA_AtomIJNS4_4SM904GMMA30MMA_64x128x8_F32TF32TF32_SS_TNILNSN_7ScaleInE1ELSP_1EEEEEENS4_6LayoutINS5_IJNSA_ILi2EEESC_SC_EEENS5_IJSC_NSA_ILi0EEESV_EEEEENS5_IJNS4_10UnderscoreESY_SY_EEEEENS4_13SM90_TMA_LOADENS4_14ComposedLayoutINS4_7SwizzleILi3ELi4ELi3EEENS4_18smem_ptr_flag_bitsILi32EEENSS_INS5_IJNSA_ILi8EEESH_EEENS5_IJSH_SC_EEEEEEEvNS4_8identityENS4_23SM90_TMA_LOAD_MULTICASTES1B_vS1C_EENS_8epilogue10collective6detail29Sm90TmaWarpSpecializedAdapterINS1G_15DefaultEpilogueIfSJ_SJ_NS1F_6thread17LinearCombinationIfLi1EffLNS1K_9ScaleType4KindE0ELNS_15FloatRoundStyleE2EfEENS1_15EpilogueDefaultEEEEEvvEEEEvNT_6ParamsE,@function
        .size           _ZN7cutlass13device_kernelINS_4gemm6kernel13GemmUniversalIN4cute5tupleIJiiiiEEENS1_10collective13CollectiveMmaINS1_34MainloopSm90TmaGmmaWarpSpecializedILi7ENS5_IJNS4_1CILi4EEENSA_ILi1EEESC_EEENS1_35KernelTmaWarpSpecializedCooperativeEEENS5_IJNSA_ILi128EEESG_NSA_ILi32EEEEEEfNS5_IJlSC_lEEEfSJ_NS4_8TiledMMAINS4_8MMA_AtomIJNS4_4SM904GMMA30MMA_64x128x8_F32TF32TF32_SS_TNILNSN_7ScaleInE1ELSP_1EEEEEENS4_6LayoutINS5_IJNSA_ILi2EEESC_SC_EEENS5_IJSC_NSA_ILi0EEESV_EEEEENS5_IJNS4_10UnderscoreESY_SY_EEEEENS4_13SM90_TMA_LOADENS4_14ComposedLayoutINS4_7SwizzleILi3ELi4ELi3EEENS4_18smem_ptr_flag_bitsILi32EEENSS_INS5_IJNSA_ILi8EEESH_EEENS5_IJSH_SC_EEEEEEEvNS4_8identityENS4_23SM90_TMA_LOAD_MULTICASTES1B_vS1C_EENS_8epilogue10collective6detail29Sm90TmaWarpSpecializedAdapterINS1G_15DefaultEpilogueIfSJ_SJ_NS1F_6thread17LinearCombinationIfLi1EffLNS1K_9ScaleType4KindE0ELNS_15FloatRoundStyleE2EfEENS1_15EpilogueDefaultEEEEEvvEEEEvNT_6ParamsE,(.L_x_205 - _ZN7cutlass13device_kernelINS_4gemm6kernel13GemmUniversalIN4cute5tupleIJiiiiEEENS1_10collective13CollectiveMmaINS1_34MainloopSm90TmaGmmaWarpSpecializedILi7ENS5_IJNS4_1CILi4EEENSA_ILi1EEESC_EEENS1_35KernelTmaWarpSpecializedCooperativeEEENS5_IJNSA_ILi128EEESG_NSA_ILi32EEEEEEfNS5_IJlSC_lEEEfSJ_NS4_8TiledMMAINS4_8MMA_AtomIJNS4_4SM904GMMA30MMA_64x128x8_F32TF32TF32_SS_TNILNSN_7ScaleInE1ELSP_1EEEEEENS4_6LayoutINS5_IJNSA_ILi2EEESC_SC_EEENS5_IJSC_NSA_ILi0EEESV_EEEEENS5_IJNS4_10UnderscoreESY_SY_EEEEENS4_13SM90_TMA_LOADENS4_14ComposedLayoutINS4_7SwizzleILi3ELi4ELi3EEENS4_18smem_ptr_flag_bitsILi32EEENSS_INS5_IJNSA_ILi8EEESH_EEENS5_IJSH_SC_EEEEEEEvNS4_8identityENS4_23SM90_TMA_LOAD_MULTICASTES1B_vS1C_EENS_8epilogue10collective6detail29Sm90TmaWarpSpecializedAdapterINS1G_15DefaultEpilogueIfSJ_SJ_NS1F_6thread17LinearCombinationIfLi1EffLNS1K_9ScaleType4KindE0ELNS_15FloatRoundStyleE2EfEENS1_15EpilogueDefaultEEEEEvvEEEEvNT_6ParamsE)
        .other          _ZN7cutlass13device_kernelINS_4gemm6kernel13GemmUniversalIN4cute5tupleIJiiiiEEENS1_10collective13CollectiveMmaINS1_34MainloopSm90TmaGmmaWarpSpecializedILi7ENS5_IJNS4_1CILi4EEENSA_ILi1EEESC_EEENS1_35KernelTmaWarpSpecializedCooperativeEEENS5_IJNSA_ILi128EEESG_NSA_ILi32EEEEEEfNS5_IJlSC_lEEEfSJ_NS4_8TiledMMAINS4_8MMA_AtomIJNS4_4SM904GMMA30MMA_64x128x8_F32TF32TF32_SS_TNILNSN_7ScaleInE1ELSP_1EEEEEENS4_6LayoutINS5_IJNSA_ILi2EEESC_SC_EEENS5_IJSC_NSA_ILi0EEESV_EEEEENS5_IJNS4_10UnderscoreESY_SY_EEEEENS4_13SM90_TMA_LOADENS4_14ComposedLayoutINS4_7SwizzleILi3ELi4ELi3EEENS4_18smem_ptr_flag_bitsILi32EEENSS_INS5_IJNSA_ILi8EEESH_EEENS5_IJSH_SC_EEEEEEEvNS4_8identityENS4_23SM90_TMA_LOAD_MULTICASTES1B_vS1C_EENS_8epilogue10collective6detail29Sm90TmaWarpSpecializedAdapterINS1G_15DefaultEpilogueIfSJ_SJ_NS1F_6thread17LinearCombinationIfLi1EffLNS1K_9ScaleType4KindE0ELNS_15FloatRoundStyleE2EfEENS1_15EpilogueDefaultEEEEEvvEEEEvNT_6ParamsE,@"STO_CUDA_ENTRY STV_DEFAULT"
_ZN7cutlass13device_kernelINS_4gemm6kernel13GemmUniversalIN4cute5tupleIJiiiiEEENS1_10collective13CollectiveMmaINS1_34MainloopSm90TmaGmmaWarpSpecializedILi7ENS5_IJNS4_1CILi4EEENSA_ILi1EEESC_EEENS1_35KernelTmaWarpSpecializedCooperativeEEENS5_IJNSA_ILi128EEESG_NSA_ILi32EEEEEEfNS5_IJlSC_lEEEfSJ_NS4_8TiledMMAINS4_8MMA_AtomIJNS4_4SM904GMMA30MMA_64x128x8_F32TF32TF32_SS_TNILNSN_7ScaleInE1ELSP_1EEEEEENS4_6LayoutINS5_IJNSA_ILi2EEESC_SC_EEENS5_IJSC_NSA_ILi0EEESV_EEEEENS5_IJNS4_10UnderscoreESY_SY_EEEEENS4_13SM90_TMA_LOADENS4_14ComposedLayoutINS4_7SwizzleILi3ELi4ELi3EEENS4_18smem_ptr_flag_bitsILi32EEENSS_INS5_IJNSA_ILi8EEESH_EEENS5_IJSH_SC_EEEEEEEvNS4_8identityENS4_23SM90_TMA_LOAD_MULTICASTES1B_vS1C_EENS_8epilogue10collective6detail29Sm90TmaWarpSpecializedAdapterINS1G_15DefaultEpilogueIfSJ_SJ_NS1F_6thread17LinearCombinationIfLi1EffLNS1K_9ScaleType4KindE0ELNS_15FloatRoundStyleE2EfEENS1_15EpilogueDefaultEEEEEvvEEEEvNT_6ParamsE:
[----:B------:R-:W0:Y:S01]  /*0000*/  LDC R1, c[0x0][0x28] ;  /* 0x00000a00ff017b82 */ /* 0x000e220000000800 */
[----:B------:R-:W1:Y:S01]  /*0010*/  S2R R95, SR_TID.X ;  /* 0x00000000005f7919 */ /* 0x000e620000002100 */
[----:B------:R-:W-:Y:S01]  /*0020*/  ELECT P0, URZ, PT ;  /* 0x00000000003f782f */ /* 0x000fe20003800000 */
[----:B------:R-:W-:Y:S01]  /*0030*/  BSSY B0, `(.L_x_0) ;  /* 0x000000f000007945 */ /* 0x000fe20003800000 */
[--C-:B-1----:R-:W-:Y:S02]  /*0040*/  SHF.R.U32.HI R0, RZ, 0x5, R95.reuse ;  /* 0x00000005ff007819 */ /* 0x102fe4000001165f */
[----:B------:R-:W-:-:S03]  /*0050*/  SHF.R.U32.HI R7, RZ, 0x7, R95 ;  /* 0x00000007ff077819 */ /* 0x000fc6000001165f */
[----:B------:R-:W1:Y:S04]  /*0060*/  SHFL.IDX PT, R3, R0, RZ, 0x1f ;  /* 0x00001fff00037589 */ /* 0x000e6800000e0000 */
[----:B------:R2:W3:Y:S01]  /*0070*/  SHFL.IDX PT, R2, R7, RZ, 0x1f ;  /* 0x00001fff07027589 */ /* 0x0004e200000e0000 */
[----:B-1----:R-:W-:-:S13]  /*0080*/  ISETP.NE.OR P0, PT, R3, RZ, !P0 ;  /* 0x000000ff0300720c */ /* 0x002fda0004705670 */
[----:B0-23--:R-:W-:Y:S05]  /*0090*/  @P0 BRA `(.L_x_1) ;  /* 0x0000000000200947 */ /* 0x00dfea0003800000 */
[----:B------:R-:W-:Y:S02]  /*00a0*/  ULDC.64 UR4, c[0x0][0x198] ;  /* 0x0000660000047ab9 */ /* 0x000fe40000000a00 */
[----:B------:R-:W-:Y:S02]  /*00b0*/  UIADD3 UR6, UP0, UR4, 0xf0, URZ ;  /* 0x000000f004067890 */ /* 0x000fe4000ff1e03f */
[----:B------:R-:W-:Y:S02]  /*00c0*/  UIADD3 UR4, UP1, UR4, 0x1f0, URZ ;  /* 0x000001f004047890 */ /* 0x000fe4000ff3e03f */
[----:B------:R-:W-:Y:S02]  /*00d0*/  UIADD3.X UR7, URZ, UR5, URZ, UP0, !UPT ;  /* 0x000000053f077290 */ /* 0x000fe400087fe43f */
[----:B------:R-:W-:-:S07]  /*00e0*/  UIADD3.X UR5, URZ, UR5, URZ, UP1, !UPT ;  /* 0x000000053f057290 */ /* 0x000fce0008ffe43f */
[----:B------:R0:W-:Y:S02]  /*00f0*/  UTMACCTL.PF [UR6] ;  /* 0x00000000060079b9 */ /* 0x0001e40008040000 */
[----:B------:R0:W-:Y:S02]  /*0100*/  UTMACCTL.PF [UR4] ;  /* 0x00000000040079b9 */ /* 0x0001e40008040000 */
[----:B0-----:R-:W-:Y:S01]  /*0110*/  NOP ;  /* 0x0000000000007918 */ /* 0x001fe20000000000 */
.L_x_1:
[----:B------:R-:W-:Y:S05]  /*0120*/  BSYNC B0 ;  /* 0x0000000000007941 */ /* 0x000fea0003800000 */
.L_x_0:
[----:B------:R-:W0:Y:S01]  /*0130*/  SHFL.IDX PT, R5, R0, RZ, 0x1f ;  /* 0x00001fff00057589 */ /* 0x000e2200000e0000 */
[----:B------:R-:W-:-:S04]  /*0140*/  SHF.R.S32.HI R4, RZ, 0x1f, R95 ;  /* 0x0000001fff047819 */ /* 0x000fc8000001145f */
[----:B------:R-:W-:Y:S02]  /*0150*/  LEA.HI R4, R4, R95, RZ, 0x7 ;  /* 0x0000005f04047211 */ /* 0x000fe400078f38ff */
[----:B0-----:R-:W-:-:S13]  /*0160*/  ISETP.NE.AND P0, PT, R5, RZ, PT ;  /* 0x000000ff0500720c */ /* 0x001fda0003f05270 */
[----:B------:R-:W-:Y:S05]  /*0170*/  @P0 BRA `(.L_x_2) ;  /* 0x0000000000700947 */ /* 0x000fea0003800000 */
[----:B------:R-:W0:Y:S01]  /*0180*/  S2UR UR8, SR_CgaCtaId ;  /* 0x00000000000879c3 */ /* 0x000e220000008800 */
[----:B------:R-:W-:Y:S01]  /*0190*/  UMOV UR4, 0x400 ;  /* 0x0000040000047882 */ /* 0x000fe20000000000 */
[----:B------:R-:W-:Y:S01]  /*01a0*/  UMOV UR5, 0x1 ;  /* 0x0000000100057882 */ /* 0x000fe20000000000 */
[----:B------:R-:W-:Y:S01]  /*01b0*/  UMOV UR6, 0x8 ;  /* 0x0000000800067882 */ /* 0x000fe20000000000 */
[----:B------:R-:W-:Y:S01]  /*01c0*/  ELECT P0, URZ, PT ;  /* 0x00000000003f782f */ /* 0x000fe20003800000 */
[----:B------:R-:W-:-:S04]  /*01d0*/  UIADD3 UR6, -UR6, 0x100000, URZ ;  /* 0x0010000006067890 */ /* 0x000fc8000fffe13f */
[----:B------:R-:W-:Y:S02]  /*01e0*/  USHF.L.U32 UR7, UR6, 0xb, URZ ;  /* 0x0000000b06077899 */ /* 0x000fe4000800063f */
[----:B------:R-:W-:Y:S02]  /*01f0*/  USHF.L.U32 UR6, UR6, 0x1, URZ ;  /* 0x0000000106067899 */ /* 0x000fe4000800063f */
[----:B0-----:R-:W-:Y:S02]  /*0200*/  ULEA UR8, UR8, UR4, 0x18 ;  /* 0x0000000408087291 */ /* 0x001fe4000f8ec03f */
[----:B------:R-:W-:-:S04]  /*0210*/  UIADD3 UR4, -UR5, 0x100000, URZ ;  /* 0x0010000005047890 */ /* 0x000fc8000fffe13f */
[----:B------:R-:W-:Y:S02]  /*0220*/  USHF.L.U32 UR5, UR4, 0xb, URZ ;  /* 0x0000000b04057899 */ /* 0x000fe4000800063f */
[----:B------:R-:W-:Y:S01]  /*0230*/  USHF.L.U32 UR4, UR4, 0x1, URZ ;  /* 0x0000000104047899 */ /* 0x000fe2000800063f */
[----:B------:R-:W0:Y:S11]  /*0240*/  FENCE.VIEW.ASYNC.S ;  /* 0x00000000000073c6 */ /* 0x000e360000000000 */
[----:B0-----:R0:W1:Y:S01]  /*0250*/  SYNCS.EXCH.64 URZ, [UR8], UR4 ;  /* 0x00000004083f75b2 */ /* 0x0010620008000100 */
[----:B------:R0:W2:Y:S01]  /*0260*/  SYNCS.EXCH.64 URZ, [UR8+0x38], UR6 ;  /* 0x00003806083f75b2 */ /* 0x0000a20008000100 */
[----:B------:R0:W3:Y:S01]  /*0270*/  SYNCS.EXCH.64 URZ, [UR8+0x8], UR4 ;  /* 0x00000804083f75b2 */ /* 0x0000e20008000100 */
[----:B------:R0:W4:Y:S01]  /*0280*/  SYNCS.EXCH.64 URZ, [UR8+0x40], UR6 ;  /* 0x00004006083f75b2 */ /* 0x0001220008000100 */
[----:B------:R0:W0:Y:S01]  /*0290*/  SYNCS.EXCH.64 URZ, [UR8+0x10], UR4 ;  /* 0x00001004083f75b2 */ /* 0x0000220008000100 */
        /* <DEDUP_REMOVED lines=9> */
[----:B------:R-:W-:Y:S01]  /*0330*/  NOP ;  /* 0x0000000000007918 */ /* 0x000fe20000000000 */
.L_x_2:
[----:B0-----:R-:W0:Y:S01]  /*0340*/  S2UR UR8, SR_CTAID.X ;  /* 0x00000000000879c3 */ /* 0x001e220000002500 */
[----:B------:R-:W-:Y:S01]  /*0350*/  LOP3.LUT R4, R4, 0xffffff80, RZ, 0xc0, !PT ;  /* 0xffffff8004047812 */ /* 0x000fe200078ec0ff */
[----:B------:R-:W5:Y:S01]  /*0360*/  SHFL.IDX PT, R0, R0, RZ, 0x1f ;  /* 0x00001fff00007589 */ /* 0x000f6200000e0000 */
[----:B------:R-:W-:Y:S01]  /*0370*/  SHF.R.S32.HI R10, RZ, 0x1f, R5 ;  /* 0x0000001fff0a7819 */ /* 0x000fe20000011405 */
[----:B------:R-:W-:Y:S01]  /*0380*/  ULDC UR4, c[0x0][0x150] ;  /* 0x0000540000047ab9 */ /* 0x000fe20000000800 */
[----:B------:R-:W-:Y:S01]  /*0390*/  ELECT P0, URZ, PT ;  /* 0x00000000003f782f */ /* 0x000fe20003800000 */
[----:B------:R-:W-:Y:S01]  /*03a0*/  IMAD.IADD R8, R95, 0x1, -R4 ;  /* 0x000000015f087824 */ /* 0x000fe200078e0a04 */
[----:B------:R-:W-:Y:S01]  /*03b0*/  LEA.HI R10, R10, R5, RZ, 0x2 ;  /* 0x000000050a0a7211 */ /* 0x000fe200078f10ff */
[----:B------:R-:W1:Y:S01]  /*03c0*/  S2R R4, SR_CTAID.Y ;  /* 0x0000000000047919 */ /* 0x000e620000002600 */
[----:B------:R-:W2:Y:S01]  /*03d0*/  LDC R12, c[0x0][0x144] ;  /* 0x00005100ff0c7b82 */ /* 0x000ea20000000800 */
[----:B------:R-:W-:Y:S01]  /*03e0*/  NOP ;  /* 0x0000000000007918 */ /* 0x000fe20000000000 */
[----:B------:R-:W-:Y:S01]  /*03f0*/  SHF.R.S32.HI R9, RZ, 0x1f, R8 ;  /* 0x0000001fff097819 */ /* 0x000fe20000011408 */
[----:B------:R-:W-:Y:S01]  /*0400*/  NOP ;  /* 0x0000000000007918 */ /* 0x000fe20000000000 */
[----:B------:R-:W-:Y:S01]  /*0410*/  LOP3.LUT R10, R10, 0x3ffffffc, RZ, 0xc0, !PT ;  /* 0x3ffffffc0a0a7812 */ /* 0x000fe200078ec0ff */
[----:B------:R-:W-:Y:S01]  /*0420*/  IMAD.MOV.U32 R22, RZ, RZ, 0x1 ;  /* 0x00000001ff167424 */ /* 0x000fe200078e00ff */
[----:B------:R-:W-:-:S02]  /*0430*/  LEA.HI R9, R9, R8, RZ, 0x3 ;  /* 0x0000000809097211 */ /* 0x000fc400078f18ff */
[----:B------:R-:W3:Y:S01]  /*0440*/  LDC R13, c[0x0][0x140] ;  /* 0x00005000ff0d7b82 */ /* 0x000ee20000000800 */
[----:B------:R-:W-:Y:S01]  /*0450*/  IMAD.IADD R10, R5, 0x1, -R10 ;  /* 0x00000001050a7824 */ /* 0x000fe200078e0a0a */
[--C-:B------:R-:W-:Y:S02]  /*0460*/  SHF.R.S32.HI R6, RZ, 0x3, R9.reuse ;  /* 0x00000003ff067819 */ /* 0x100fe40000011409 */
[----:B------:R-:W-:Y:S02]  /*0470*/  SHF.R.S32.HI R9, RZ, 0x1f, R9 ;  /* 0x0000001fff097819 */ /* 0x000fe40000011409 */
[----:B------:R-:W-:Y:S02]  /*0480*/  ISETP.NE.AND P3, PT, R2, RZ, PT ;  /* 0x000000ff0200720c */ /* 0x000fe40003f65270 */
[----:B0-----:R-:W-:Y:S02]  /*0490*/  I2FP.F32.U32 R11, UR8 ;  /* 0x00000008000b7c45 */ /* 0x001fe40008201000 */
[----:B------:R-:W-:-:S02]  /*04a0*/  LEA.HI R9, R9, R6, RZ, 0x2 ;  /* 0x0000000609097211 */ /* 0x000fc400078f10ff */
[----:B-----5:R-:W-:Y:S01]  /*04b0*/  ISETP.NE.OR P0, PT, R0, RZ, !P0 ;  /* 0x000000ff0000720c */ /* 0x020fe20004705670 */
[----:B------:R-:W-:Y:S01]  /*04c0*/  FMUL R11, R11, UR4 ;  /* 0x000000040b0b7c20 */ /* 0x000fe20008400000 */
[----:B------:R-:W-:Y:S01]  /*04d0*/  LOP3.LUT R9, R9, 0xfffffffc, RZ, 0xc0, !PT ;  /* 0xfffffffc09097812 */ /* 0x000fe200078ec0ff */
[----:B------:R-:W-:Y:S01]  /*04e0*/  ULDC UR4, c[0x0][0x154] ;  /* 0x0000550000047ab9 */ /* 0x000fe20000000800 */
[----:B------:R-:W-:-:S03]  /*04f0*/  SHF.R.S32.HI R0, RZ, 0x1f, R3 ;  /* 0x0000001fff007819 */ /* 0x000fc60000011403 */
[----:B------:R-:W0:Y:S01]  /*0500*/  F2I.U32.TRUNC.NTZ R11, R11 ;  /* 0x0000000b000b7305 */ /* 0x000e22000020f000 */
[----:B------:R-:W-:Y:S01]  /*0510*/  IMAD.IADD R9, R6, 0x1, -R9 ;  /* 0x0000000106097824 */ /* 0x000fe200078e0a09 */
[----:B------:R-:W-:-:S03]  /*0520*/  LEA.HI R0, R0, R3, RZ, 0x2 ;  /* 0x0000000300007211 */ /* 0x000fc600078f10ff */
[----:B------:R-:W-:Y:S01]  /*0530*/  IMAD R10, R10, 0x4, R9 ;  /* 0x000000040a0a7824 */ /* 0x000fe200078e0209 */
[----:B------:R-:W-:Y:S01]  /*0540*/  VOTEU.ALL UP0, P0 ;  /* 0x00000000003f7886 */ /* 0x000fe20000000000 */
[----:B------:R-:W-:Y:S01]  /*0550*/  LOP3.LUT R0, R0, 0xfffffffc, RZ, 0xc0, !PT ;  /* 0xfffffffc00007812 */ /* 0x000fe200078ec0ff */
[----:B------:R-:W-:Y:S01]  /*0560*/  VOTEU.ALL UP1, P0 ;  /* 0x00000000003f7886 */ /* 0x000fe20000020000 */
[C---:B------:R-:W-:Y:S01]  /*0570*/  IMAD.SHL.U32 R19, R10.reuse, 0x4, RZ ;  /* 0x000000040a137824 */ /* 0x040fe200078e00ff */
[----:B------:R-:W-:Y:S01]  /*0580*/  SHF.R.S32.HI R9, RZ, 0x1f, R10 ;  /* 0x0000001fff097819 */ /* 0x000fe2000001140a */
[----:B------:R-:W5:Y:S01]  /*0590*/  @!UP0 S2UR UR7, SR_CgaCtaId ;  /* 0x00000000000789c3 */ /* 0x000f620000008800 */
[----:B------:R-:W-:Y:S01]  /*05a0*/  IMAD.IADD R3, R3, 0x1, -R0 ;  /* 0x0000000103037824 */ /* 0x000fe200078e0a00 */
[----:B------:R-:W-:Y:S01]  /*05b0*/  @!UP0 UMOV UR6, 0x400 ;  /* 0x0000040000068882 */ /* 0x000fe20000000000 */
[----:B------:R-:W-:Y:S01]  /*05c0*/  LEA.HI R9, R9, R10, RZ, 0x2 ;  /* 0x0000000a09097211 */ /* 0x000fe200078f10ff */
[----:B0-----:R-:W-:Y:S01]  /*05d0*/  IMAD.MOV R15, RZ, RZ, -R11 ;  /* 0x000000ffff0f7224 */ /* 0x001fe200078e0a0b */
[----:B------:R-:W-:-:S02]  /*05e0*/  LOP3.LUT R19, R10, 0xc, R19, 0x78, !PT ;  /* 0x0000000c0a137812 */ /* 0x000fc400078e7813 */
[----:B------:R-:W-:Y:S01]  /*05f0*/  LOP3.LUT R11, R9, 0xfffffffc, RZ, 0xc0, !PT ;  /* 0xfffffffc090b7812 */ /* 0x000fe200078ec0ff */
[----:B--2---:R-:W-:Y:S01]  /*0600*/  IMAD R6, R12, R15, UR8 ;  /* 0x000000080c067e24 */ /* 0x004fe2000f8e020f */
[----:B-1----:R-:W-:Y:S01]  /*0610*/  I2FP.F32.U32 R12, R4 ;  /* 0x00000004000c7245 */ /* 0x002fe20000201000 */
[----:B------:R-:W0:Y:S01]  /*0620*/  LDC R9, c[0x0][0x148] ;  /* 0x00005200ff097b82 */ /* 0x000e220000000800 */
[----:B------:R-:W-:Y:S01]  /*0630*/  ISETP.NE.AND P1, PT, R3, 0x3, PT ;  /* 0x000000030300780c */ /* 0x000fe20003f25270 */
[----:B------:R-:W-:Y:S01]  /*0640*/  IMAD.IADD R11, R10, 0x1, -R11 ;  /* 0x000000010a0b7824 */ /* 0x000fe200078e0a0b */
[----:B---3--:R-:W-:Y:S01]  /*0650*/  ISETP.EQ.U32.AND P2, PT, R13, 0x1, PT ;  /* 0x000000010d00780c */ /* 0x008fe20003f42070 */
[----:B------:R-:W-:Y:S01]  /*0660*/  FMUL R12, R12, UR4 ;  /* 0x000000040c0c7c20 */ /* 0x000fe20008400000 */
[----:B------:R-:W-:Y:S01]  /*0670*/  UMOV UR4, 0x20 ;  /* 0x0000002000047882 */ /* 0x000fe20000000000 */
[----:B------:R-:W-:Y:S01]  /*0680*/  ISETP.EQ.OR P1, PT, R3, RZ, !P1 ;  /* 0x000000ff0300720c */ /* 0x000fe20004f22670 */
[----:B------:R-:W-:-:S04]  /*0690*/  @!UP0 UIADD3 UR4, -UR4, 0x100000, URZ ;  /* 0x0010000004048890 */ /* 0x000fc8000fffe13f */
[----:B------:R-:W-:Y:S02]  /*06a0*/  @!UP0 USHF.L.U32 UR5, UR4, 0xb, URZ ;  /* 0x0000000b04058899 */ /* 0x000fe4000800063f */
[----:B------:R-:W-:Y:S01]  /*06b0*/  @!UP0 USHF.L.U32 UR4, UR4, 0x1, URZ ;  /* 0x0000000104048899 */ /* 0x000fe2000800063f */
[----:B------:R-:W-:Y:S01]  /*06c0*/  ISETP.NE.AND P4, PT, R11, R6, PT ;  /* 0x000000060b00720c */ /* 0x000fe20003f85270 */
[----:B------:R-:W1:Y:S01]  /*06d0*/  F2I.U32.TRUNC.NTZ R12, R12 ;  /* 0x0000000c000c7305 */ /* 0x000e62000020f000 */
[----:B------:R-:W-:Y:S01]  /*06e0*/  ISETP.EQ.AND P1, PT, R2, RZ, P1 ;  /* 0x000000ff0200720c */ /* 0x000fe20000f22270 */
[----:B-----5:R-:W-:-:S03]  /*06f0*/  @!UP0 ULEA UR6, UR7, UR6, 0x18 ;  /* 0x0000000607068291 */ /* 0x020fc6000f8ec03f */
[----:B------:R-:W-:Y:S01]  /*0700*/  SEL R18, RZ, 0x1, !P1 ;  /* 0x00000001ff127807 */ /* 0x000fe20004800000 */
[----:B------:R-:W-:Y:S01]  /*0710*/  VOTEU.ALL UP0, P0 ;  /* 0x00000000003f7886 */ /* 0x000fe20000000000 */
[----:B------:R-:W-:Y:S01]  /*0720*/  LOP3.LUT P0, RZ, R8, 0x7, RZ, 0xc0, !PT ;  /* 0x0000000708ff7812 */ /* 0x000fe2000780c0ff */
[----:B------:R-:W-:-:S04]  /*0730*/  VIADD R8, R2, 0xffffffff ;  /* 0xffffffff02087836 */ /* 0x000fc80000000000 */
[----:B------:R-:W-:Y:S02]  /*0740*/  @P4 SHF.R.S32.HI R0, RZ, 0x1f, R19 ;  /* 0x0000001fff004819 */ /* 0x000fe40000011413 */
[----:B------:R-:W-:Y:S01]  /*0750*/  ISETP.LT.U32.AND P0, PT, R19, 0x4, !P0 ;  /* 0x000000041300780c */ /* 0x000fe20004701070 */
[----:B-1----:R-:W-:Y:S01]  /*0760*/  IMAD.MOV R23, RZ, RZ, -R12 ;  /* 0x000000ffff177224 */ /* 0x002fe200078e0a0c */
[----:B------:R-:W-:Y:S01]  /*0770*/  @P4 LEA.HI R0, R0, R19, RZ, 0x2 ;  /* 0x0000001300004211 */ /* 0x000fe200078f10ff */
[----:B------:R-:W1:Y:S02]  /*0780*/  FENCE.VIEW.ASYNC.S ;  /* 0x00000000000073c6 */ /* 0x000e640000000000 */
[----:B-1----:R1:W2:Y:S01]  /*0790*/  @!UP0 SYNCS.EXCH.64 URZ, [UR6+0x80], UR4 ;  /* 0x00008004063f85b2 */ /* 0x0022a20008000100 */
[----:B------:R-:W-:Y:S01]  /*07a0*/  ISETP.GE.U32.AND P6, PT, R8, 0x2, PT ;  /* 0x000000020800780c */ /* 0x000fe20003fc6070 */
[----:B0-----:R-:W-:Y:S01]  /*07b0*/  IMAD R11, R9, R23, R4 ;  /* 0x00000017090b7224 */ /* 0x001fe200078e0204 */
[----:B------:R-:W-:-:S02]  /*07c0*/  @P4 SHF.R.S32.HI R0, RZ, 0x2, R0 ;  /* 0x00000002ff004819 */ /* 0x000fc40000011400 */
[----:B------:R-:W-:Y:S02]  /*07d0*/  SEL R18, R18, 0x2, P6 ;  /* 0x0000000212127807 */ /* 0x000fe40003000000 */
[----:B------:R-:W-:Y:S02]  /*07e0*/  @P4 ISETP.NE.AND P5, PT, R0, R11, PT ;  /* 0x0000000b0000420c */ /* 0x000fe40003fa5270 */
[----:B------:R-:W-:Y:S02]  /*07f0*/  SEL R11, RZ, 0x1, !P0 ;  /* 0x00000001ff0b7807 */ /* 0x000fe40004000000 */
[----:B------:R-:W-:Y:S02]  /*0800*/  @P4 SEL R22, RZ, 0x1, P5 ;  /* 0x00000001ff164807 */ /* 0x000fe40002800000 */
[----:B------:R-:W-:Y:S02]  /*0810*/  LOP3.LUT R0, R95, 0x7f, RZ, 0xc0, !PT ;  /* 0x0000007f5f007812 */ /* 0x000fe400078ec0ff */
[----:B------:R-:W-:Y:S01]  /*0820*/  LOP3.LUT R22, R22, R11, RZ, 0xc0, !PT ;  /* 0x0000000b16167212 */ /* 0x000fe200078ec0ff */
[----:B------:R1:W0:Y:S01]  /*0830*/  @!UP1 SYNCS.EXCH.64 URZ, [UR6+0x88], UR4 ;  /* 0x00008804063f95b2 */ /* 0x0002220008000100 */
[----:B------:R-:W-:Y:S01]  /*0840*/  NOP ;  /* 0x0000000000007918 */ /* 0x000fe20000000000 */
[----:B-12---:R-:W-:Y:S05]  /*0850*/  @!P2 BRA `(.L_x_3) ;  /* 0x000000000008a947 */ /* 0x006fea0003800000 */
[----:B0---4-:R-:W-:Y:S01]  /*0860*/  UCGABAR_ARV ;  /* 0x00000000000079c7 */ /* 0x011fe20008000000 */
[----:B------:R-:W-:Y:S05]  /*0870*/  BRA `(.L_x_4) ;  /* 0x0000000000047947 */ /* 0x000fea0003800000 */
.L_x_3:
[----:B0---4-:R-:W-:Y:S01]  /*0880*/  NOP ;  /* 0x0000000000007918 */ /* 0x011fe20000000000 */
.L_x_4:
[----:B------:R-:W0:Y:S01]  /*0890*/  LDC R2, c[0x0][0x65c] ;  /* 0x00019700ff027b82 */ /* 0x000e220000000800 */
[----:B------:R-:W-:Y:S02]  /*08a0*/  IMAD.U32 R10, RZ, RZ, UR8 ;  /* 0x00000008ff0a7e24 */ /* 0x000fe4000f8e00ff */
[----:B------:R-:W-:Y:S01]  /*08b0*/  IMAD.MOV.U32 R11, RZ, RZ, RZ ;  /* 0x000000ffff0b7224 */ /* 0x000fe200078e00ff */
[----:B0-----:R-:W-:-:S04]  /*08c0*/  ISETP.NE.AND P1, PT, R2, 0x1, PT ;  /* 0x000000010200780c */ /* 0x001fc80003f25270 */
[----:B------:R-:W-:-:S09]  /*08d0*/  P2R R5, PR, RZ, 0x2 ;  /* 0x00000002ff057803 */ /* 0x000fd20000000000 */
[----:B------:R-:W0:Y:S01]  /*08e0*/  @P1 LDC R17, c[0x0][0x10] ;  /* 0x00000400ff111b82 */ /* 0x000e220000000800 */
[----:B------:R-:W-:Y:S02]  /*08f0*/  @P1 IMAD.MOV.U32 R5, RZ, RZ, RZ ;  /* 0x000000ffff051224 */ /* 0x000fe400078e00ff */
[----:B------:R-:W-:-:S05]  /*0900*/  @P1 IMAD.MOV.U32 R15, RZ, RZ, RZ ;  /* 0x000000ffff0f1224 */ /* 0x000fca00078e00ff */
[----:B------:R-:W1:Y:S01]  /*0910*/  @!P1 LDC R13, c[0x0][0xc] ;  /* 0x00000300ff0d9b82 */ /* 0x000e620000000800 */
[----:B------:R-:W-:Y:S01]  /*0920*/  ULDC UR4, c[0x0][0xc] ;  /* 0x0000030000047ab9 */ /* 0x000fe20000000800 */
[----:B------:R-:W-:Y:S01]  /*0930*/  ULDC UR5, c[0x0][0x10] ;  /* 0x0000040000057ab9 */ /* 0x000fe20000000800 */
[----:B------:R-:W-:Y:S01]  /*0940*/  ULDC UR6, c[0x0][0x14] ;  /* 0x0000050000067ab9 */ /* 0x000fe20000000800 */
[----:B------:R-:W-:-:S04]  /*0950*/  UIMAD.WIDE.U32 UR4, UR4, UR5, URZ ;  /* 0x00000005040472a5 */ /* 0x000fc8000f8e003f */
[----:B------:R-:W-:Y:S02]  /*0960*/  UIMAD.WIDE.U32 UR36, UR4, UR6, URZ ;  /* 0x00000006042472a5 */ /* 0x000fe4000f8e003f */
[----:B------:R-:W-:-:S04]  /*0970*/  UIMAD UR42, UR5, UR6, URZ ;  /* 0x00000006052a72a4 */ /* 0x000fc8000f8e023f */
[----:B------:R-:W-:Y:S01]  /*0980*/  UIADD3 UR42, UR37, UR42, URZ ;  /* 0x0000002a252a7290 */ /* 0x000fe2000fffe03f */
[----:B0-----:R-:W-:-:S04]  /*0990*/  @P1 IMAD.WIDE.U32 R16, R17, UR8, R4 ;  /* 0x0000000811101c25 */ /* 0x001fc8000f8e0004 */
[----:B------:R-:W-:Y:S02]  /*09a0*/  @P1 IMAD.IADD R17, R17, 0x1, R15 ;  /* 0x0000000111111824 */ /* 0x000fe400078e020f */
[----:B-1----:R-:W-:-:S04]  /*09b0*/  @!P1 IMAD.WIDE.U32 R10, R4, R13, R10 ;  /* 0x0000000d040a9225 */ /* 0x002fc800078e000a */
[----:B------:R-:W-:Y:S02]  /*09c0*/  @!P1 IMAD.MOV.U32 R16, RZ, RZ, R10 ;  /* 0x000000ffff109224 */ /* 0x000fe400078e000a */
[----:B------:R-:W-:Y:S01]  /*09d0*/  @!P1 IMAD.MOV.U32 R17, RZ, RZ, R11 ;  /* 0x000000ffff119224 */ /* 0x000fe200078e000b */
[----:B------:R-:W-:Y:S06]  /*09e0*/  @!P2 BRA `(.L_x_5) ;  /* 0x00000000000ca947 */ /* 0x000fec0003800000 */
[----:B------:R-:W-:Y:S01]  /*09f0*/  UCGABAR_WAIT ;  /* 0x0000000000007dc7 */ /* 0x000fe20008000000 */
[----:B------:R-:W-:Y:S01]  /*0a00*/  CCTL.IVALL ;  /* 0x00000000ff00798f */ /* 0x000fe20002000000 */
[----:B------:R-:W-:Y:S05]  /*0a10*/  BRA `(.L_x_6) ;  /* 0x0000000000047947 */ /* 0x000fea0003800000 */
.L_x_5:
[----:B------:R-:W-:Y:S06]  /*0a20*/  BAR.SYNC.DEFER_BLOCKING 0x0 ;  /* 0x0000000000007b1d */ /* 0x000fec0000010000 */
.L_x_6:
[----:B------:R-:W-:Y:S05]  /*0a30*/  @!P3 BRA `(.L_x_7) ;  /* 0x0000005000acb947 */ /* 0x000fea0003800000 */
[----:B------:R-:W-:-:S13]  /*0a40*/  ISETP.GT.U32.AND P0, PT, R8, 0x1, PT ;  /* 0x000000010800780c */ /* 0x000fda0003f04070 */
[----:B------:R-:W-:Y:S05]  /*0a50*/  @P0 EXIT ;  /* 0x000000000000094d */ /* 0x000fea0003800000 */
[----:B------:R-:W-:Y:S01]  /*0a60*/  ULDC.64 UR4, c[0x0][0x650] ;  /* 0x0001940000047ab9 */ /* 0x000fe20000000a00 */
[----:B------:R-:W-:Y:S01]  /*0a70*/  PRMT R3, RZ, 0x7610, R3 ;  /* 0x00007610ff037816 */ /* 0x000fe20000000003 */
[----:B------:R-:W-:Y:S01]  /*0a80*/  IMAD.MOV.U32 R103, RZ, RZ, -0x1 ;  /* 0xffffffffff677424 */ /* 0x000fe200078e00ff */
[----:B------:R-:W-:Y:S01]  /*0a90*/  ISETP.GE.U32.AND P0, PT, R16, UR4, PT ;  /* 0x0000000410007c0c */ /* 0x000fe2000bf06070 */
[----:B------:R-:W-:Y:S02]  /*0aa0*/  IMAD.MOV.U32 R100, RZ, RZ, -0x1 ;  /* 0xffffffffff647424 */ /* 0x000fe400078e00ff */
[----:B------:R-:W-:Y:S01]  /*0ab0*/  IMAD.MOV.U32 R101, RZ, RZ, -0x1 ;  /* 0xffffffffff657424 */ /* 0x000fe200078e00ff */
[----:B------:R-:W-:-:S13]  /*0ac0*/  ISETP.GE.U32.AND.EX P0, PT, R17, UR5, PT, P0 ;  /* 0x0000000511007c0c */ /* 0x000fda000bf06100 */
[----:B------:R-:W-:Y:S05]  /*0ad0*/  @P0 BRA `(.L_x_8) ;  /* 0x0000000400280947 */ /* 0x000fea0003800000 */
[----:B------:R-:W0:Y:S01]  /*0ae0*/  LDC.64 R24, c[0x0][0x628] ;  /* 0x00018a00ff187b82 */ /* 0x000e220000000a00 */
[----:B------:R-:W-:Y:S02]  /*0af0*/  IMAD.MOV.U32 R10, RZ, RZ, R16 ;  /* 0x000000ffff0a7224 */ /* 0x000fe400078e0010 */
[----:B------:R-:W-:-:S05]  /*0b00*/  IMAD.MOV.U32 R11, RZ, RZ, R17 ;  /* 0x000000ffff0b7224 */ /* 0x000fca00078e0011 */
[----:B------:R-:W1:Y:S08]  /*0b10*/  LDC R8, c[0x0][0x630] ;  /* 0x00018c00ff087b82 */ /* 0x000e700000000800 */
[----:B------:R-:W2:Y:S01]  /*0b20*/  LDC.64 R26, c[0x0][0x620] ;  /* 0x00018800ff1a7b82 */ /* 0x000ea20000000a00 */
[----:B0-----:R-:W-:-:S04]  /*0b30*/  ISETP.NE.U32.AND P0, PT, R24, RZ, PT ;  /* 0x000000ff1800720c */ /* 0x001fc80003f05070 */
[----:B------:R-:W-:-:S13]  /*0b40*/  ISETP.NE.AND.EX P0, PT, R25, RZ, PT, P0 ;  /* 0x000000ff1900720c */ /* 0x000fda0003f05300 */
[----:B-12---:R-:W-:Y:S05]  /*0b50*/  @!P0 BRA `(.L_x_9) ;  /* 0x0000000000288947 */ /* 0x006fea0003800000 */
[----:B------:R-:W0:Y:S02]  /*0b60*/  LDC R3, c[0x0][0x634] ;  /* 0x00018d00ff037b82 */ /* 0x000e240000000800 */
[----:B0-----:R-:W-:-:S05]  /*0b70*/  IADD3 R3, P0, R16, R3, RZ ;  /* 0x0000000310037210 */ /* 0x001fca0007f1e0ff */
[----:B------:R-:W-:-:S04]  /*0b80*/  IMAD.X R21, RZ, RZ, R17, P0 ;  /* 0x000000ffff157224 */ /* 0x000fc800000e0611 */
[----:B------:R-:W-:-:S04]  /*0b90*/  IMAD.WIDE.U32 R10, R21, R24, RZ ;  /* 0x00000018150a7225 */ /* 0x000fc800078e00ff */
[----:B------:R-:W-:-:S04]  /*0ba0*/  IMAD.WIDE.U32 R12, P0, R3, R25, R10 ;  /* 0x00000019030c7225 */ /* 0x000fc8000780000a */
[----:B------:R-:W-:-:S04]  /*0bb0*/  IMAD.WIDE.U32 R10, R3, R24, RZ ;  /* 0x00000018030a7225 */ /* 0x000fc800078e00ff */
[----:B------:R-:W-:Y:S01]  /*0bc0*/  IMAD.X R15, RZ, RZ, RZ, P0 ;  /* 0x000000ffff0f7224 */ /* 0x000fe200000e06ff */
[----:B------:R-:W-:Y:S01]  /*0bd0*/  IADD3 RZ, P0, R11, R12, RZ ;  /* 0x0000000c0bff7210 */ /* 0x000fe20007f1e0ff */
[----:B------:R-:W-:-:S04]  /*0be0*/  IMAD.MOV.U32 R14, RZ, RZ, R13 ;  /* 0x000000ffff0e7224 */ /* 0x000fc800078e000d */
[----:B------:R-:W-:-:S08]  /*0bf0*/  IMAD.WIDE.U32.X R10, R21, R25, R14, P0 ;  /* 0x00000019150a7225 */ /* 0x000fd000000e040e */
.L_x_9:
[----:B------:R-:W0:Y:S01]  /*0c00*/  LDC.64 R30, c[0x0][0x640] ;  /* 0x00019000ff1e7b82 */ /* 0x000e220000000a00 */
[-CC-:B------:R-:W-:Y:S01]  /*0c10*/  SHF.R.U64 R101, R10, R8.reuse, R11.reuse ;  /* 0x000000080a657219 */ /* 0x180fe2000000120b */
[----:B------:R-:W-:Y:S01]  /*0c20*/  IMAD R29, R9, R23, R4 ;  /* 0x00000017091d7224 */ /* 0x000fe200078e0204 */
[----:B------:R-:W-:Y:S01]  /*0c30*/  SHF.R.U32.HI R3, RZ, R8, R11 ;  /* 0x00000008ff037219 */ /* 0x000fe2000001160b */
[----:B------:R-:W-:Y:S01]  /*0c40*/  IMAD.MOV.U32 R23, RZ, RZ, 0x1 ;  /* 0x00000001ff177424 */ /* 0x000fe200078e00ff */
[----:B------:R-:W-:-:S03]  /*0c50*/  IADD3 R5, P0, RZ, -R101, RZ ;  /* 0x80000065ff057210 */ /* 0x000fc60007f1e0ff */
[----:B------:R-:W1:Y:S02]  /*0c60*/  LDC R12, c[0x0][0x618] ;  /* 0x00018600ff0c7b82 */ /* 0x000e640000000800 */
[----:B------:R-:W-:Y:S02]  /*0c70*/  IMAD.X R3, RZ, RZ, ~R3, P0 ;  /* 0x000000ffff037224 */ /* 0x000fe400000e0e03 */
[----:B------:R-:W-:-:S04]  /*0c80*/  IMAD.WIDE.U32 R10, R5, R26, R16 ;  /* 0x0000001a050a7225 */ /* 0x000fc800078e0010 */
[----:B------:R-:W2:Y:S01]  /*0c90*/  LDC R20, c[0x0][0x608] ;  /* 0x00018200ff147b82 */ /* 0x000ea20000000800 */
[----:B------:R-:W-:Y:S02]  /*0ca0*/  IMAD R8, R3, R26, RZ ;  /* 0x0000001a03087224 */ /* 0x000fe400078e02ff */
[----:B------:R-:W-:Y:S02]  /*0cb0*/  IMAD.MOV.U32 R3, RZ, RZ, -0x1 ;  /* 0xffffffffff037424 */ /* 0x000fe400078e00ff */
[----:B------:R-:W-:-:S03]  /*0cc0*/  IMAD R5, R5, R27, R8 ;  /* 0x0000001b05057224 */ /* 0x000fc600078e0208 */
[----:B------:R-:W3:Y:S01]  /*0cd0*/  LDC R28, c[0x0][0x658] ;  /* 0x00019600ff1c7b82 */ /* 0x000ee20000000800 */
[----:B------:R-:W-:Y:S01]  /*0ce0*/  IMAD.IADD R5, R11, 0x1, R5 ;  /* 0x000000010b057824 */ /* 0x000fe200078e0205 */
[----:B0-----:R-:W-:-:S04]  /*0cf0*/  ISETP.NE.U32.AND P0, PT, R30, RZ, PT ;  /* 0x000000ff1e00720c */ /* 0x001fc80003f05070 */
[----:B------:R-:W-:Y:S02]  /*0d00*/  ISETP.NE.AND.EX P0, PT, R31, RZ, PT, P0 ;  /* 0x000000ff1f00720c */ /* 0x000fe40003f05300 */
[----:B------:R-:W0:Y:S01]  /*0d10*/  LDC R24, c[0x0][0x600] ;  /* 0x00018000ff187b82 */ /* 0x000e220000000800 */
[-CC-:B-1----:R-:W-:Y:S02]  /*0d20*/  SHF.R.U64 R14, R10, R12.reuse, R5.reuse ;  /* 0x0000000c0a0e7219 */ /* 0x182fe40000001205 */
[----:B------:R-:W-:-:S05]  /*0d30*/  SHF.R.U32.HI R5, RZ, R12, R5 ;  /* 0x0000000cff057219 */ /* 0x000fca0000011605 */
[----:B------:R-:W1:Y:S01]  /*0d40*/  LDC R15, c[0x0][0x648] ;  /* 0x00019200ff0f7b82 */ /* 0x000e620000000800 */
[-CC-:B--2---:R-:W-:Y:S02]  /*0d50*/  SHF.R.U64 R27, R14, R20.reuse, R5.reuse ;  /* 0x000000140e1b7219 */ /* 0x184fe40000001205 */
[----:B------:R-:W-:-:S05]  /*0d60*/  SHF.R.U32.HI R5, RZ, R20, R5 ;  /* 0x00000014ff057219 */ /* 0x000fca0000011605 */
[----:B------:R-:W2:Y:S01]  /*0d70*/  LDC R21, c[0x0][0x638] ;  /* 0x00018e00ff157b82 */ /* 0x000ea20000000800 */
[-CC-:B---3--:R-:W-:Y:S02]  /*0d80*/  SHF.R.U64 R20, R27, R28.reuse, R5.reuse ;  /* 0x0000001c1b147219 */ /* 0x188fe40000001205 */
[-C--:B------:R-:W-:Y:S02]  /*0d90*/  SHF.L.U32 R3, R3, R28.reuse, RZ ;  /* 0x0000001c03037219 */ /* 0x080fe400000006ff */
[----:B------:R-:W-:Y:S01]  /*0da0*/  SHF.R.U32.HI R5, RZ, R28, R5 ;  /* 0x0000001cff057219 */ /* 0x000fe20000011605 */
[----:B------:R-:W-:Y:S01]  /*0db0*/  IMAD.MOV.U32 R4, RZ, RZ, R20 ;  /* 0x000000ffff047224 */ /* 0x000fe200078e0014 */
[----:B------:R-:W-:Y:S01]  /*0dc0*/  LOP3.LUT R12, RZ, R3, RZ, 0x33, !PT ;  /* 0x00000003ff0c7212 */ /* 0x000fe200078e33ff */
[----:B------:R-:W3:Y:S01]  /*0dd0*/  LDC R25, c[0x0][0x610] ;  /* 0x00018400ff197b82 */ /* 0x000ee20000000800 */
[----:B------:R-:W-:Y:S05]  /*0de0*/  @!P0 BRA `(.L_x_10) ;  /* 0x0000000000288947 */ /* 0x000fea0003800000 */
[----:B------:R-:W4:Y:S02]  /*0df0*/  LDC R3, c[0x0][0x64c] ;  /* 0x00019300ff037b82 */ /* 0x000f240000000800 */
[----:B----4-:R-:W-:-:S05]  /*0e00*/  IADD3 R3, P0, R20, R3, RZ ;  /* 0x0000000314037210 */ /* 0x010fca0007f1e0ff */
        /* <DEDUP_REMOVED lines=8> */
.L_x_10:
[----:B-1----:R-:W-:Y:S01]  /*0e90*/  SHF.R.U64 R4, R4, R15, R5 ;  /* 0x0000000f04047219 */ /* 0x002fe20000001205 */
[----:B0-----:R-:W-:Y:S01]  /*0ea0*/  VIADD R5, R24, 0xffffffff ;  /* 0xffffffff18057836 */ /* 0x001fe20000000000 */
[----:B------:R-:W-:Y:S02]  /*0eb0*/  SHF.L.U32 R3, R23, R28, RZ ;  /* 0x0000001c17037219 */ /* 0x000fe400000006ff */
[----:B------:R-:W-:Y:S01]  /*0ec0*/  LOP3.LUT R12, R27, R12, RZ, 0xc0, !PT ;  /* 0x0000000c1b0c7212 */ /* 0x000fe200078ec0ff */
[----:B------:R-:W-:Y:S01]  /*0ed0*/  IMAD.MOV R8, RZ, RZ, -R4 ;  /* 0x000000ffff087224 */ /* 0x000fe200078e0a04 */
[----:B------:R-:W-:Y:S02]  /*0ee0*/  SEL R6, R6, R29, !P1 ;  /* 0x0000001d06067207 */ /* 0x000fe40004800000 */
[----:B------:R-:W-:Y:S01]  /*0ef0*/  LOP3.LUT R5, R14, R5, RZ, 0xc0, !PT ;  /* 0x000000050e057212 */ /* 0x000fe200078ec0ff */
[----:B------:R-:W-:Y:S02]  /*0f00*/  IMAD R9, R3, R4, R12 ;  /* 0x0000000403097224 */ /* 0x000fe400078e020c */
[----:B--2---:R-:W-:-:S02]  /*0f10*/  IMAD R3, R8, R21, R20 ;  /* 0x0000001508037224 */ /* 0x004fc400078e0214 */
[----:B---3--:R-:W-:Y:S02]  /*0f20*/  IMAD R6, R9, R25, R6 ;  /* 0x0000001909067224 */ /* 0x008fe400078e0206 */
[----:B------:R-:W-:Y:S02]  /*0f30*/  IMAD R103, R3, R24, R5 ;  /* 0x0000001803677224 */ /* 0x000fe400078e0205 */
[----:B------:R-:W-:-:S03]  /*0f40*/  IMAD.MOV.U32 R4, RZ, RZ, 0x1 ;  /* 0x00000001ff047424 */ /* 0x000fc600078e00ff */
[----:B------:R-:W-:Y:S02]  /*0f50*/  SEL R100, R103, R6, !P1 ;  /* 0x0000000667647207 */ /* 0x000fe40004800000 */
[----:B------:R-:W-:Y:S02]  /*0f60*/  PRMT R3, R4, 0x7610, R3 ;  /* 0x0000761004037816 */ /* 0x000fe40000000003 */
[----:B------:R-:W-:-:S07]  /*0f70*/  SEL R103, R6, R103, !P1 ;  /* 0x0000006706677207 */ /* 0x000fce0004800000 */
.L_x_8:
[----:B------:R-:W-:-:S08]  /*0f80*/  NOP ;  /* 0x0000000000007918 */ /* 0x000fd00000000000 */
[----:B------:R-:W0:Y:S02]  /*0f90*/  USETMAXREG.TRY_ALLOC.CTAPOOL UP0, 0xe8 ;  /* 0x000000e8000079c8 */ /* 0x000e240008000600 */
[----:B0-----:R-:W-:-:S13]  /*0fa0*/  PLOP3.LUT P0, PT, PT, PT, UP0, 0x80, 0x0 ;  /* 0x000000000000781c */ /* 0x001fda0003f0f008 */
[----:B------:R-:W-:Y:S05]  /*0fb0*/  @!P0 BRA `(.L_x_8) ;  /* 0xfffffffc00f08947 */ /* 0x000fea000383ffff */
[----:B------:R-:W-:Y:S01]  /*0fc0*/  ULDC.64 UR4, c[0x0][0x598] ;  /* 0x0001660000047ab9 */ /* 0x000fe20000000a00 */
[----:B------:R-:W-:Y:S01]  /*0fd0*/  ULDC.64 UR38, c[0x0][0x208] ;  /* 0x0000820000267ab9 */ /* 0x000fe20000000a00 */
[----:B------:R-:W-:-:S04]  /*0fe0*/  ISETP.NE.U32.AND P0, PT, RZ, UR4, PT ;  /* 0x00000004ff007c0c */ /* 0x000fc8000bf05070 */
[----:B------:R-:W-:-:S13]  /*0ff0*/  ISETP.NE.AND.EX P0, PT, RZ, UR5, PT, P0 ;  /* 0x00000005ff007c0c */ /* 0x000fda000bf05300 */
[----:B------:R-:W-:Y:S05]  /*1000*/  @!P0 BRA `(.L_x_11) ;  /* 0x00000000001c8947 */ /* 0x000fea0003800000 */
[----:B------:R-:W0:Y:S02]  /*1010*/  LDC.64 R4, c[0x0][0x598] ;  /* 0x00016600ff047b82 */ /* 0x000e240000000a00 */
[----:B0-----:R-:W2:Y:S02]  /*1020*/  LDG.E.64 R4, desc[UR38][R4.64] ;  /* 0x0000002604047981 */ /* 0x001ea4000c1e1b00 */
[----:B--2---:R-:W-:-:S04]  /*1030*/  ISETP.NE.U32.AND P0, PT, R4, RZ, PT ;  /* 0x000000ff0400720c */ /* 0x004fc80003f05070 */
[----:B------:R-:W-:-:S13]  /*1040*/  ISETP.NE.AND.EX P0, PT, R5, RZ, PT, P0 ;  /* 0x000000ff0500720c */ /* 0x000fda0003f05300 */
[----:B------:R-:W-:Y:S05]  /*1050*/  @!P0 BRA `(.L_x_11) ;  /* 0x0000000000088947 */ /* 0x000fea0003800000 */
[----:B------:R0:W5:Y:S01]  /*1060*/  LD.E R23, desc[UR38][R4.64] ;  /* 0x0000002604177980 */ /* 0x000162000c101900 */
[----:B------:R-:W-:Y:S05]  /*1070*/  BRA `(.L_x_12) ;  /* 0x0000000000247947 */ /* 0x000fea0003800000 */
.L_x_11:
[----:B------:R-:W-:Y:S02]  /*1080*/  ULDC.64 UR4, c[0x0][0x588] ;  /* 0x0001620000047ab9 */ /* 0x000fe40000000a00 */
[----:B------:R-:W-:-:S04]  /*1090*/  ISETP.NE.U32.AND P0, PT, RZ, UR4, PT ;  /* 0x00000004ff007c0c */ /* 0x000fc8000bf05070 */
[----:B------:R-:W-:-:S13]  /*10a0*/  ISETP.NE.AND.EX P0, PT, RZ, UR5, PT, P0 ;  /* 0x00000005ff007c0c */ /* 0x000fda000bf05300 */
[----:B------:R-:W-:Y:S05]  /*10b0*/  @!P0 BRA `(.L_x_13) ;  /* 0x00000000000c8947 */ /* 0x000fea0003800000 */
[----:B------:R-:W0:Y:S02]  /*10c0*/  LDC.64 R4, c[0x0][0x588] ;  /* 0x00016200ff047b82 */ /* 0x000e240000000a00 */
[----:B0-----:R1:W5:Y:S01]  /*10d0*/  LDG.E R23, desc[UR38][R4.64] ;  /* 0x0000002604177981 */ /* 0x001362000c1e1900 */
[----:B------:R-:W-:Y:S05]  /*10e0*/  BRA `(.L_x_12) ;  /* 0x0000000000087947 */ /* 0x000fea0003800000 */
.L_x_13:
[----:B------:R-:W-:Y:S02]  /*10f0*/  ULDC UR4, c[0x0][0x580] ;  /* 0x0001600000047ab9 */ /* 0x000fe40000000800 */
[----:B------:R-:W-:-:S07]  /*1100*/  IMAD.U32 R23, RZ, RZ, UR4 ;  /* 0x00000004ff177e24 */ /* 0x000fce000f8e00ff */
.L_x_12:
[----:B------:R-:W-:Y:S02]  /*1110*/  ULDC.64 UR4, c[0x0][0x5a0] ;  /* 0x0001680000047ab9 */ /* 0x000fe40000000a00 */
[----:B------:R-:W-:-:S04]  /*1120*/  ISETP.NE.U32.AND P0, PT, RZ, UR4, PT ;  /* 0x00000004ff007c0c */ /* 0x000fc8000bf05070 */
[----:B------:R-:W-:-:S13]  /*1130*/  ISETP.NE.AND.EX P0, PT, RZ, UR5, PT, P0 ;  /* 0x00000005ff007c0c */ /* 0x000fda000bf05300 */
[----:B------:R-:W-:Y:S05]  /*1140*/  @!P0 BRA `(.L_x_14) ;  /* 0x00000000001c8947 */ /* 0x000fea0003800000 */
[----:B01----:R-:W0:Y:S02]  /*1150*/  LDC.64 R4, c[0x0][0x5a0] ;  /* 0x00016800ff047b82 */ /* 0x003e240000000a00 */
[----:B0-----:R-:W2:Y:S02]  /*1160*/  LDG.E.64 R4, desc[UR38][R4.64] ;  /* 0x0000002604047981 */ /* 0x001ea4000c1e1b00 */
[----:B--2---:R-:W-:-:S04]  /*1170*/  ISETP.NE.U32.AND P0, PT, R4, RZ, PT ;  /* 0x000000ff0400720c */ /* 0x004fc80003f05070 */
[----:B------:R-:W-:-:S13]  /*1180*/  ISETP.NE.AND.EX P0, PT, R5, RZ, PT, P0 ;  /* 0x000000ff0500720c */ /* 0x000fda0003f05300 */
[----:B------:R-:W-:Y:S05]  /*1190*/  @!P0 BRA `(.L_x_14) ;  /* 0x0000000000088947 */ /* 0x000fea0003800000 */
[----:B------:R0:W5:Y:S01]  /*11a0*/  LD.E R90, desc[UR38][R4.64] ;  /* 0x00000026045a7980 */ /* 0x000162000c101900 */
[----:B------:R-:W-:Y:S05]  /*11b0*/  BRA `(.L_x_15) ;  /* 0x0000000000247947 */ /* 0x000fea0003800000 */
.L_x_14:
[----:B------:R-:W-:Y:S02]  /*11c0*/  ULDC.64 UR4, c[0x0][0x590] ;  /* 0x0001640000047ab9 */ /* 0x000fe40000000a00 */
[----:B------:R-:W-:-:S04]  /*11d0*/  ISETP.NE.U32.AND P0, PT, RZ, UR4, PT ;  /* 0x00000004ff007c0c */ /* 0x000fc8000bf05070 */
[----:B------:R-:W-:-:S13]  /*11e0*/  ISETP.NE.AND.EX P0, PT, RZ, UR5, PT, P0 ;  /* 0x00000005ff007c0c */ /* 0x000fda000bf05300 */
[----:B------:R-:W-:Y:S05]  /*11f0*/  @!P0 BRA `(.L_x_16) ;  /* 0x00000000000c8947 */ /* 0x000fea0003800000 */
[----:B------:R-:W2:Y:S02]  /*1200*/  LDC.64 R90, c[0x0][0x590] ;  /* 0x00016400ff5a7b82 */ /* 0x000ea40000000a00 */
[----:B--2---:R2:W5:Y:S01]  /*1210*/  LDG.E R90, desc[UR38][R90.64] ;  /* 0x000000265a5a7981 */ /* 0x004562000c1e1900 */
[----:B------:R-:W-:Y:S05]  /*1220*/  BRA `(.L_x_15) ;  /* 0x0000000000087947 */ /* 0x000fea0003800000 */
.L_x_16:
[----:B------:R-:W-:Y:S02]  /*1230*/  ULDC UR4, c[0x0][0x584] ;  /* 0x0001610000047ab9 */ /* 0x000fe40000000800 */
[----:B------:R-:W-:-:S07]  /*1240*/  IMAD.U32 R90, RZ, RZ, UR4 ;  /* 0x00000004ff5a7e24 */ /* 0x000fce000f8e00ff */
.L_x_15:
[----:B------:R-:W-:-:S13]  /*1250*/  LOP3.LUT P0, RZ, R3, 0xff, RZ, 0xc0, !PT ;  /* 0x000000ff03ff7812 */ /* 0x000fda000780c0ff */
[----:B------:R-:W-:Y:S05]  /*1260*/  @!P0 EXIT ;  /* 0x000000000000894d */ /* 0x000fea0003800000 */
[----:B------:R-:W3:Y:S01]  /*1270*/  LDC R93, c[0x0][0x658] ;  /* 0x00019600ff5d7b82 */ /* 0x000ee20000000800 */
[----:B------:R-:W-:Y:S01]  /*1280*/  LOP3.LUT R7, R7, 0x1, RZ, 0xc0, !PT ;  /* 0x0000000107077812 */ /* 0x000fe200078ec0ff */
[----:B------:R-:W-:Y:S01]  /*1290*/  ULDC.64 UR6, c[0x0][0x288] ;  /* 0x0000a20000067ab9 */ /* 0x000fe20000000a00 */
[----:B------:R-:W-:Y:S01]  /*12a0*/  SHF.R.U32.HI R3, RZ, 0x2, R95 ;  /* 0x00000002ff037819 */ /* 0x000fe2000001165f */
[----:B------:R-:W-:Y:S01]  /*12b0*/  UIADD3 UR4, UR7, 0x1f, URZ ;  /* 0x0000001f07047890 */ /* 0x000fe2000fffe03f */
[----:B------:R-:W-:Y:S01]  /*12c0*/  SHF.R.U32.HI R0, RZ, 0x1, R0 ;  /* 0x00000001ff007819 */ /* 0x000fe20000011600 */
[----:B------:R-:W-:Y:S01]  /*12d0*/  IMAD.SHL.U32 R88, R7, 0x40, RZ ;  /* 0x0000004007587824 */ /* 0x000fe200078e00ff */
[----:B------:R-:W-:Y:S01]  /*12e0*/  LOP3.LUT R3, R3, 0x7, RZ, 0xc0, !PT ;  /* 0x0000000703037812 */ /* 0x000fe200078ec0ff */
[----:B------:R-:W4:Y:S01]  /*12f0*/  LDC.64 R8, c[0x0][0x5c8] ;  /* 0x00017200ff087b82 */ /* 0x000f220000000a00 */
[----:B------:R-:W-:Y:S01]  /*1300*/  USHF.R.S32.HI UR5, URZ, 0x1f, UR4 ;  /* 0x0000001f3f057899 */ /* 0x000fe20008011404 */
[----:B------:R-:W-:Y:S01]  /*1310*/  LOP3.LUT R0, R0, 0x30, RZ, 0xc0, !PT ;  /* 0x0000003000007812 */ /* 0x000fe200078ec0ff */
[----:B------:R-:W-:Y:S01]  /*1320*/  IMAD.MOV.U32 R6, RZ, RZ, 0x1 ;  /* 0x00000001ff067424 */ /* 0x000fe200078e00ff */
[--C-:B------:R-:W-:Y:S01]  /*1330*/  LOP3.LUT R88, R88, 0x40, R3.reuse, 0xe2, !PT ;  /* 0x0000004058587812 */ /* 0x100fe200078ee203 */
[----:B------:R-:W-:Y:S01]  /*1340*/  ULEA.HI UR5, UR5, UR4, URZ, 0x5 ;  /* 0x0000000405057291 */ /* 0x000fe2000f8f283f */
[-C--:B01----:R-:W-:Y:S01]  /*1350*/  IADD3 R4, RZ, -R0.reuse, -R3 ;  /* 0x80000000ff047210 */ /* 0x083fe20007ffe803 */
[----:B------:R-:W-:Y:S01]  /*1360*/  IMAD.U32 R5, RZ, RZ, UR6 ;  /* 0x00000006ff057e24 */ /* 0x000fe2000f8e00ff */
[----:B------:R-:W0:Y:S01]  /*1370*/  LDC R97, c[0x0][0x600] ;  /* 0x00018000ff617b82 */ /* 0x000e220000000800 */
[----:B------:R-:W-:Y:S01]  /*1380*/  LOP3.LUT R88, R88, R0, RZ, 0xfc, !PT ;  /* 0x0000000058587212 */ /* 0x000fe200078efcff */
[----:B------:R-:W-:Y:S01]  /*1390*/  IMAD.MOV.U32 R0, RZ, RZ, -0x1 ;  /* 0xffffffffff007424 */ /* 0x000fe200078e00ff */
[----:B------:R-:W-:Y:S01]  /*13a0*/  USHF.R.S32.HI UR43, URZ, 0x5, UR5 ;  /* 0x000000053f2b7899 */ /* 0x000fe20008011405 */
[----:B------:R-:W-:Y:S01]  /*13b0*/  LOP3.LUT R94, R95, 0x3, RZ, 0xc0, !PT ;  /* 0x000000035f5e7812 */ /* 0x000fe200078ec0ff */
[----:B------:R-:W-:Y:S01]  /*13c0*/  IMAD R4, R7, -0x40, R4 ;  /* 0xffffffc007047824 */ /* 0x000fe200078e0204 */
[C---:B------:R-:W-:Y:S01]  /*13d0*/  LOP3.LUT R96, R95.reuse, 0x80, RZ, 0xc0, !PT ;  /* 0x000000805f607812 */ /* 0x040fe200078ec0ff */
[----:B------:R-:W-:Y:S01]  /*13e0*/  UISETP.LT.AND UP0, UPT, UR43, 0x1, UPT ;  /* 0x000000012b00788c */ /* 0x000fe2000bf01270 */
[-C--:B---3--:R-:W-:Y:S01]  /*13f0*/  SHF.L.U32 R0, R0, R93.reuse, RZ ;  /* 0x0000005d00007219 */ /* 0x088fe200000006ff */
[----:B------:R-:W-:Y:S01]  /*1400*/  ULDC UR4, c[0x0][0x284] ;  /* 0x0000a10000047ab9 */ /* 0x000fe20000000800 */
[----:B------:R-:W-:Y:S01]  /*1410*/  IMAD R94, R94, -0x2, R5 ;  /* 0xfffffffe5e5e7824 */ /* 0x000fe200078e0205 */
[----:B------:R-:W-:Y:S01]  /*1420*/  USEL UR44, UR43, 0x1, UP0 ;  /* 0x000000012b2c7887 */ /* 0x000fe20008000000 */
[----:B------:R-:W-:Y:S01]  /*1430*/  SHF.L.U32 R93, R6, R93, RZ ;  /* 0x0000005d065d7219 */ /* 0x000fe200000006ff */
[----:B------:R-:W-:Y:S01]  /*1440*/  IMAD.SHL.U32 R95, R95, 0x2, RZ ;  /* 0x000000025f5f7824 */ /* 0x000fe200078e00ff */
[----:B------:R-:W-:Y:S01]  /*1450*/  LOP3.LUT R102, R18, 0x1, RZ, 0xfc, !PT ;  /* 0x0000000112667812 */ /* 0x000fe200078efcff */
[----:B------:R-:W-:Y:S01]  /*1460*/  VIADD R99, R4, UR4 ;  /* 0x0000000404637c36 */ /* 0x000fe20008000000 */
[C---:B----4-:R-:W-:Y:S01]  /*1470*/  SHF.L.U64.HI R92, R8.reuse, 0x3, R9 ;  /* 0x00000003085c7819 */ /* 0x050fe20000010209 */
[----:B--2---:R-:W-:Y:S01]  /*1480*/  IMAD.SHL.U32 R91, R8, 0x8, RZ ;  /* 0x00000008085b7824 */ /* 0x004fe200078e00ff */
[----:B------:R-:W-:Y:S01]  /*1490*/  SHF.R.U32.HI R96, RZ, 0x7, R96 ;  /* 0x00000007ff607819 */ /* 0x000fe20000011660 */
[----:B------:R-:W-:Y:S01]  /*14a0*/  IMAD.MOV.U32 R89, RZ, RZ, RZ ;  /* 0x000000ffff597224 */ /* 0x000fe200078e00ff */
[----:B------:R-:W-:Y:S01]  /*14b0*/  LOP3.LUT R98, RZ, R0, RZ, 0x33, !PT ;  /* 0x00000000ff627212 */ /* 0x000fe200078e33ff */
[----:B------:R-:W-:Y:S01]  /*14c0*/  UIADD3 UR44, UR43, -UR44, URZ ;  /* 0x8000002c2b2c7290 */ /* 0x000fe2000fffe03f */
[----:B------:R-:W-:Y:S01]  /*14d0*/  UMOV UR40, URZ ;  /* 0x0000003f00287c82 */ /* 0x000fe20008000000 */
[----:B0-----:R-:W-:Y:S01]  /*14e0*/  VIADD R97, R97, 0xffffffff ;  /* 0xffffffff61617836 */ /* 0x001fe20000000000 */
[----:B------:R-:W-:-:S09]  /*14f0*/  UMOV UR41, URZ ;  /* 0x0000003f00297c82 */ /* 0x000fd20008000000 */
.L_x_164:
[----:B0-----:R-:W0:Y:S01]  /*1500*/  SHFL.IDX PT, R0, R96, RZ, 0x1f ;  /* 0x00001fff60007589 */ /* 0x001e2200000e0000 */
[----:B-1----:R-:W1:Y:S01]  /*1510*/  S2UR UR7, SR_CgaCtaId ;  /* 0x00000000000779c3 */ /* 0x002e620000008800 */
[----:B------:R-:W-:Y:S01]  /*1520*/  UMOV UR6, 0x400 ;  /* 0x0000040000067882 */ /* 0x000fe20000000000 */
[----:B0-----:R-:W-:Y:S01]  /*1530*/  R2UR UR4, R0 ;  /* 0x00000000000472ca */ /* 0x001fe200000e0000 */
[----:B-1----:R-:W-:-:S12]  /*1540*/  ULEA UR6, UR7, UR6, 0x18 ;  /* 0x0000000607067291 */ /* 0x002fd8000f8ec03f */
[----:B------:R-:W-:-:S04]  /*1550*/  ULEA.HI UR5, UR4, UR4, URZ, 0x1 ;  /* 0x0000000404057291 */ /* 0x000fc8000f8f083f */
[----:B------:R-:W-:-:S04]  /*1560*/  ULOP3.LUT UR5, UR5, 0x7fffe, URZ, 0xc0, !UPT ;  /* 0x0007fffe05057892 */ /* 0x000fc8000f8ec03f */
[----:B------:R-:W-:-:S03]  /*1570*/  UIADD3 UR5, UR4, -UR5, URZ ;  /* 0x8000000504057290 */ /* 0x000fc6000fffe03f */
[----:B------:R-:W-:Y:S01]  /*1580*/  ULDC UR4, c[0x0][0x28c] ;  /* 0x0000a30000047ab9 */ /* 0x000fe20000000800 */
[----:B------:R-:W-:Y:S01]  /*1590*/  ULEA UR5, UR5, UR6, 0xd ;  /* 0x0000000605057291 */ /* 0x000fe2000f8e683f */
[----:B------:R-:W-:-:S03]  /*15a0*/  ISETP.LT.AND P0, PT, RZ, UR4, PT ;  /* 0x00000004ff007c0c */ /* 0x000fc6000bf01270 */
[----:B------:R-:W-:-:S04]  /*15b0*/  UIADD3 UR5, UR5, 0x180, URZ ;  /* 0x0000018005057890 */ /* 0x000fc8000fffe03f */
[----:B------:R-:W-:-:S04]  /*15c0*/  USHF.R.U32.HI UR5, URZ, 0x4, UR5 ;  /* 0x000000043f057899 */ /* 0x000fc80008011605 */
[----:B------:R-:W-:-:S04]  /*15d0*/  ULOP3.LUT UR5, UR5, 0x3fff, URZ, 0xc0, !UPT ;  /* 0x00003fff05057892 */ /* 0x000fc8000f8ec03f */
[----:B------:R-:W-:Y:S01]  /*15e0*/  ULOP3.LUT UR45, UR5, 0x10000, URZ, 0xfc, !UPT ;  /* 0x00010000052d7892 */ /* 0x000fe2000f8efc3f */
[----:B--234-:R-:W-:Y:S11]  /*15f0*/  @P0 BRA `(.L_x_17) ;  /* 0x0000000000400947 */ /* 0x01cff60003800000 */
[----:B------:R-:W-:Y:S01]  /*1600*/  MOV R0, 0x0 ;  /* 0x0000000000007802 */ /* 0x000fe20000000f00 */
[----:B------:R-:W-:Y:S01]  /*1610*/  ULDC.64 UR4, c[0x4][0x68] ;  /* 0x01001a0000047ab9 */ /* 0x000fe20000000a00 */
[----:B------:R-:W-:Y:S01]  /*1620*/  ULDC.64 UR6, c[0x4][0x8] ;  /* 0x0100020000067ab9 */ /* 0x000fe20000000a00 */
[----:B------:R-:W-:Y:S01]  /*1630*/  IMAD.U32 R4, RZ, RZ, UR4 ;  /* 0x00000004ff047e24 */ /* 0x000fe2000f8e00ff */
[----:B------:R0:W1:Y:S01]  /*1640*/  LDC.64 R14, c[0x4][R0] ;  /* 0x01000000000e7b82 */ /* 0x0000620000000a00 */
[----:B------:R-:W-:Y:S01]  /*1650*/  IMAD.U32 R5, RZ, RZ, UR5 ;  /* 0x00000005ff057e24 */ /* 0x000fe2000f8e00ff */
[----:B------:R-:W-:Y:S01]  /*1660*/  ULDC.64 UR4, c[0x4][0x70] ;  /* 0x01001c0000047ab9 */ /* 0x000fe20000000a00 */
[----:B------:R-:W-:Y:S02]  /*1670*/  IMAD.U32 R10, RZ, RZ, UR6 ;  /* 0x00000006ff0a7e24 */ /* 0x000fe4000f8e00ff */
[----:B------:R-:W-:Y:S02]  /*1680*/  IMAD.U32 R6, RZ, RZ, UR4 ;  /* 0x00000004ff067e24 */ /* 0x000fe4000f8e00ff */
[----:B------:R-:W-:-:S02]  /*1690*/  IMAD.U32 R7, RZ, RZ, UR5 ;  /* 0x00000005ff077e24 */ /* 0x000fc4000f8e00ff */
[----:B------:R-:W-:Y:S02]  /*16a0*/  IMAD.U32 R11, RZ, RZ, UR7 ;  /* 0x00000007ff0b7e24 */ /* 0x000fe4000f8e00ff */
[----:B------:R-:W-:Y:S02]  /*16b0*/  IMAD.MOV.U32 R8, RZ, RZ, 0x1e1 ;  /* 0x000001e1ff087424 */ /* 0x000fe400078e00ff */
[----:B------:R-:W-:Y:S02]  /*16c0*/  IMAD.MOV.U32 R12, RZ, RZ, 0x1 ;  /* 0x00000001ff0c7424 */ /* 0x000fe400078e00ff */
[----:B0-----:R-:W-:-:S07]  /*16d0*/  IMAD.MOV.U32 R13, RZ, RZ, RZ ;  /* 0x000000ffff0d7224 */ /* 0x001fce00078e00ff */
[----:B------:R-:W-:-:S07]  /*16e0*/  LEPC R20, `(.L_x_17) ;  /* 0x000000001014794e */ /* 0x000fce0000000000 */
[----:B-1---5:R-:W-:Y:S05]  /*16f0*/  CALL.ABS.NOINC R14 ;  /* 0x000000000e007343 */ /* 0x022fea0003c00000 */
.L_x_17:
[----:B------:R-:W-:-:S13]  /*1700*/  ISETP.NE.AND P0, PT, R102, 0x3, PT ;  /* 0x000000036600780c */ /* 0x000fda0003f05270 */
[----:B------:R-:W-:Y:S05]  /*1710*/  @!P0 BRA `(.L_x_18) ;  /* 0x0000000000048947 */ /* 0x000fea0003800000 */
[----:B------:R-:W-:Y:S01]  /*1720*/  BPT.TRAP 0x1 ;  /* 0x000000040000795c */ /* 0x000fe20000300000 */
.L_x_18:
[----:B------:R-:W0:Y:S01]  /*1730*/  S2UR UR5, SR_CgaCtaId ;  /* 0x00000000000579c3 */ /* 0x000e220000008800 */
[----:B------:R-:W-:Y:S01]  /*1740*/  UMOV UR4, 0x400 ;  /* 0x0000040000047882 */ /* 0x000fe20000000000 */
[----:B------:R-:W-:Y:S02]  /*1750*/  IMAD.U32 R0, RZ, RZ, UR40 ;  /* 0x00000028ff007e24 */ /* 0x000fe4000f8e00ff */
[----:B------:R-:W-:-:S03]  /*1760*/  IMAD.U32 R3, RZ, RZ, UR41 ;  /* 0x00000029ff037e24 */ /* 0x000fc6000f8e00ff */
[----:B------:R-:W-:Y:S01]  /*1770*/  SHF.L.U32 R0, R0, 0x1f, RZ ;  /* 0x0000001f00007819 */ /* 0x000fe200000006ff */
[----:B0-----:R-:W-:-:S06]  /*1780*/  ULEA UR4, UR5, UR4, 0x18 ;  /* 0x0000000405047291 */ /* 0x001fcc000f8ec03f */
[----:B------:R-:W-:-:S04]  /*1790*/  IMAD.U32 R6, RZ, RZ, UR4 ;  /* 0x00000004ff067e24 */ /* 0x000fc8000f8e00ff */
[----:B------:R-:W-:-:S04]  /*17a0*/  IMAD R3, R3, 0x8, R6 ;  /* 0x0000000803037824 */ /* 0x000fc800078e0206 */
[----:B------:R0:W1:Y:S01]  /*17b0*/  SYNCS.PHASECHK.TRANS64.TRYWAIT P1, [R3+URZ], R0 ;  /* 0x00000000030075a7 */ /* 0x000062000802017f */
[----:B------:R-:W-:Y:S05]  /*17c0*/  @!P0 BRA `(.L_x_19) ;  /* 0x0000000000048947 */ /* 0x000fea0003800000 */
[----:B------:R-:W-:Y:S01]  /*17d0*/  BPT.TRAP 0x1 ;  /* 0x000000040000795c */ /* 0x000fe20000300000 */
.L_x_19:
[----:B------:R-:W-:-:S05]  /*17e0*/  IMAD.U32 R4, RZ, RZ, UR44 ;  /* 0x0000002cff047e24 */ /* 0x000fca000f8e00ff */
[----:B------:R-:W-:Y:S01]  /*17f0*/  ISETP.GE.AND P2, PT, R4, 0x1, PT ;  /* 0x000000010400780c */ /* 0x000fe20003f46270 */
[----:B-1----:R-:W-:-:S12]  /*1800*/  @P1 BRA `(.L_x_20) ;  /* 0x0000000000081947 */ /* 0x002fd80003800000 */
[----:B------:R-:W1:Y:S02]  /*1810*/  SYNCS.PHASECHK.TRANS64.TRYWAIT P1, [R3+URZ], R0 ;  /* 0x00000000030075a7 */ /* 0x000e64000802017f */
[----:B-1----:R-:W-:Y:S05]  /*1820*/  @!P1 BRA `(.L_x_21) ;  /* 0x0000005800f49947 */ /* 0x002fea0003800000 */
.L_x_20:
[----:B------:R-:W-:Y:S05]  /*1830*/  WARPSYNC.ALL ;  /* 0x0000000000007948 */ /* 0x000fea0003800000 */
[----:B------:R-:W-:Y:S01]  /*1840*/  R2UR UR4, R6 ;  /* 0x00000000060472ca */ /* 0x000fe200000e0000 */
[----:B------:R-:W-:Y:S01]  /*1850*/  ULEA UR5, UR41, UR45, 0xa ;  /* 0x0000002d29057291 */ /* 0x000fe2000f8e503f */
[----:B------:R-:W-:Y:S01]  /*1860*/  WARPGROUP.ARRIVE ;  /* 0x00000000000079c5 */ /* 0x000fe20000000000 */
[----:B------:R-:W-:Y:S01]  /*1870*/  UMOV UR9, 0x40000040 ;  /* 0x4000004000097882 */ /* 0x000fe20000000000 */
[----:B------:R-:W-:-:S04]  /*1880*/  UMOV UR11, 0x40000040 ;  /* 0x40000040000b7882 */ /* 0x000fc80000000000 */
[----:B------:R-:W-:-:S05]  /*1890*/  UMOV UR8, UR5 ;  /* 0x0000000500087c82 */ /* 0x000fca0008000000 */
[----:B------:R-:W-:-:S04]  /*18a0*/  UIADD3 UR4, UR4, 0x1c180, URZ ;  /* 0x0001c18004047890 */ /* 0x000fc8000fffe03f */
[----:B------:R-:W-:-:S04]  /*18b0*/  USHF.R.U32.HI UR4, URZ, 0x4, UR4 ;  /* 0x000000043f047899 */ /* 0x000fc80008011604 */
[----:B------:R-:W-:-:S04]  /*18c0*/  ULOP3.LUT UR4, UR4, 0x3fff, URZ, 0xc0, !UPT ;  /* 0x00003fff04047892 */ /* 0x000fc8000f8ec03f */
[----:B------:R-:W-:-:S04]  /*18d0*/  ULOP3.LUT UR4, UR4, 0x10000, URZ, 0xfc, !UPT ;  /* 0x0001000004047892 */ /* 0x000fc8000f8efc3f */
[----:B------:R-:W-:-:S07]  /*18e0*/  ULEA UR6, UR41, UR4, 0xa ;  /* 0x0000000429067291 */ /* 0x000fce000f8e503f */
[----:B------:R-:W-:Y:S02]  /*18f0*/  UMOV UR10, UR6 ;  /* 0x00000006000a7c82 */ /* 0x000fe40008000000 */
[----:B------:R-:W-:Y:S01]  /*1900*/  HGMMA.64x128x8.F32.TF32 R24, gdesc[UR8], RZ, !UPT, gsb0 ;  /* 0x05e00000081879f0 */ /* 0x000fe2000c0028ff */
[----:B------:R-:W-:Y:S02]  /*1910*/  UIADD3 UR8, UR5, 0x2, URZ ;  /* 0x0000000205087890 */ /* 0x000fe4000fffe03f */
[----:B------:R-:W-:Y:S01]  /*1920*/  UIADD3 UR10, UR6, 0x2, URZ ;  /* 0x00000002060a7890 */ /* 0x000fe2000fffe03f */
[----:B------:R-:W-:Y:S01]  /*1930*/  UMOV UR9, 0x40000040 ;  /* 0x4000004000097882 */ /* 0x000fe20000000000 */
[----:B------:R-:W-:Y:S01]  /*1940*/  UMOV UR11, 0x40000040 ;  /* 0x40000040000b7882 */ /* 0x000fe20000000000 */
[----:B------:R-:W-:Y:S02]  /*1950*/  WARPGROUP.DEPBAR.LE gsb0, 0x0 ;  /* 0x00008000000079c5 */ /* 0x000fe40000010000 */
[----:B------:R-:W-:-:S06]  /*1960*/  WARPGROUP.ARRIVE ;  /* 0x00000000000079c5 */ /* 0x000fcc0000000000 */
[----:B------:R-:W-:Y:S01]  /*1970*/  HGMMA.64x128x8.F32.TF32 R24, gdesc[UR8], R24, gsb0 ;  /* 0x05e00000081879f0 */ /* 0x000fe20008002818 */
        /* <DEDUP_REMOVED lines=13> */
[----:B------:R-:W-:Y:S03]  /*1a50*/  HGMMA.64x128x8.F32.TF32 R24, gdesc[UR8], R24, gsb0 ;  /* 0x05e00000081879f0 */ /* 0x000fe60008002818 */
[----:B------:R-:W-:Y:S02]  /*1a60*/  WARPGROUP.DEPBAR.LE gsb0, 0x0 ;  /* 0x00008000000079c5 */ /* 0x000fe40000010000 */
[----:B------:R-:W-:Y:S05]  /*1a70*/  @!P2 BRA `(.L_x_22) ;  /* 0x000000040028a947 */ /* 0x000fea0003800000 */
[----:B------:R-:W-:Y:S01]  /*1a80*/  UIADD3 UR5, UR41, 0x1, URZ ;  /* 0x0000000129057890 */ /* 0x000fe2000fffe03f */
[----:B01----:R-:W-:Y:S02]  /*1a90*/  IMAD.U32 R0, RZ, RZ, UR44 ;  /* 0x0000002cff007e24 */ /* 0x003fe4000f8e00ff */
[----:B------:R-:W-:Y:S01]  /*1aa0*/  IMAD.U32 R3, RZ, RZ, UR41 ;  /* 0x00000029ff037e24 */ /* 0x000fe2000f8e00ff */
[----:B------:R-:W-:-:S04]  /*1ab0*/  UISETP.NE.AND UP0, UPT, UR5, 0x7, UPT ;  /* 0x000000070500788c */ /* 0x000fc8000bf05270 */
[----:B------:R-:W-:Y:S02]  /*1ac0*/  USEL UR6, URZ, 0x1, UP0 ;  /* 0x000000013f067887 */ /* 0x000fe40008000000 */
[----:B------:R-:W-:Y:S02]  /*1ad0*/  USEL UR5, UR5, URZ, UP0 ;  /* 0x0000003f05057287 */ /* 0x000fe40008000000 */
[----:B------:R-:W-:-:S06]  /*1ae0*/  ULOP3.LUT UR6, UR40, UR6, URZ, 0x3c, !UPT ;  /* 0x0000000628067292 */ /* 0x000fcc000f8e3c3f */
[----:B------:R-:W-:-:S07]  /*1af0*/  IMAD.U32 R7, RZ, RZ, UR6 ;  /* 0x00000006ff077e24 */ /* 0x000fce000f8e00ff */
.L_x_29:
[----:B------:R-:W-:Y:S05]  /*1b00*/  @!P0 BRA `(.L_x_23) ;  /* 0x0000000000048947 */ /* 0x000fea0003800000 */
[----:B------:R-:W-:Y:S01]  /*1b10*/  BPT.TRAP 0x1 ;  /* 0x000000040000795c */ /* 0x000fe20000300000 */
.L_x_23:
[----:B------:R-:W0:Y:S01]  /*1b20*/  S2UR UR7, SR_CgaCtaId ;  /* 0x00000000000779c3 */ /* 0x000e220000008800 */
[----:B------:R-:W-:Y:S01]  /*1b30*/  UMOV UR6, 0x400 ;  /* 0x0000040000067882 */ /* 0x000fe20000000000 */
[----:B------:R-:W-:Y:S01]  /*1b40*/  IMAD.U32 R5, RZ, RZ, UR5 ;  /* 0x00000005ff057e24 */ /* 0x000fe2000f8e00ff */
[----:B------:R-:W-:Y:S01]  /*1b50*/  SHF.L.U32 R4, R7, 0x1f, RZ ;  /* 0x0000001f07047819 */ /* 0x000fe200000006ff */
[----:B0-----:R-:W-:-:S06]  /*1b60*/  ULEA UR6, UR7, UR6, 0x18 ;  /* 0x0000000607067291 */ /* 0x001fcc000f8ec03f */
[----:B------:R-:W-:-:S04]  /*1b70*/  IMAD.U32 R6, RZ, RZ, UR6 ;  /* 0x00000006ff067e24 */ /* 0x000fc8000f8e00ff */
[----:B------:R-:W-:-:S04]  /*1b80*/  IMAD R5, R5, 0x8, R6 ;  /* 0x0000000805057824 */ /* 0x000fc800078e0206 */
[----:B------:R0:W1:Y:S01]  /*1b90*/  SYNCS.PHASECHK.TRANS64.TRYWAIT P1, [R5+URZ], R4 ;  /* 0x00000004050075a7 */ /* 0x000062000802017f */
[----:B------:R-:W-:Y:S05]  /*1ba0*/  @!P0 BRA `(.L_x_24) ;  /* 0x0000000000048947 */ /* 0x000fea0003800000 */
[----:B------:R-:W-:Y:S01]  /*1bb0*/  BPT.TRAP 0x1 ;  /* 0x000000040000795c */ /* 0x000fe20000300000 */
.L_x_24:
[----:B-1----:R-:W-:Y:S05]  /*1bc0*/  @P1 BRA `(.L_x_25) ;  /* 0x0000000000081947 */ /* 0x002fea0003800000 */
[----:B------:R-:W1:Y:S02]  /*1bd0*/  SYNCS.PHASECHK.TRANS64.TRYWAIT P1, [R5+URZ], R4 ;  /* 0x00000004050075a7 */ /* 0x000e64000802017f */
[----:B-1----:R-:W-:Y:S05]  /*1be0*/  @!P1 BRA `(.L_x_26) ;  /* 0x0000005800189947 */ /* 0x002fea0003800000 */
.L_x_25:
[----:B------:R-:W-:Y:S01]  /*1bf0*/  ULEA UR6, UR5, UR45, 0xa ;  /* 0x0000002d05067291 */ /* 0x000fe2000f8e503f */
[----:B------:R-:W-:Y:S01]  /*1c00*/  WARPGROUP.ARRIVE ;  /* 0x00000000000079c5 */ /* 0x000fe20000000000 */
[----:B------:R-:W-:Y:S01]  /*1c10*/  ULEA UR7, UR5, UR4, 0xa ;  /* 0x0000000405077291 */ /* 0x000fe2000f8e503f */
[----:B------:R-:W-:Y:S01]  /*1c20*/  UMOV UR9, 0x40000040 ;  /* 0x4000004000097882 */ /* 0x000fe20000000000 */
[----:B------:R-:W-:-:S03]  /*1c30*/  UMOV UR11, 0x40000040 ;  /* 0x40000040000b7882 */ /* 0x000fc60000000000 */
[----:B------:R-:W-:Y:S02]  /*1c40*/  UMOV UR8, UR6 ;  /* 0x0000000600087c82 */ /* 0x000fe40008000000 */
[----:B------:R-:W-:Y:S02]  /*1c50*/  UMOV UR10, UR7 ;  /* 0x00000007000a7c82 */ /* 0x000fe40008000000 */
[----:B------:R-:W-:Y:S01]  /*1c60*/  HGMMA.64x128x8.F32.TF32 R24, gdesc[UR8], R24, gsb0 ;  /* 0x05e00000081879f0 */ /* 0x000fe20008002818 */
[----:B------:R-:W-:Y:S02]  /*1c70*/  UIADD3 UR8, UR6, 0x2, URZ ;  /* 0x0000000206087890 */ /* 0x000fe4000fffe03f */
[----:B------:R-:W-:Y:S01]  /*1c80*/  UIADD3 UR10, UR7, 0x2, URZ ;  /* 0x00000002070a7890 */ /* 0x000fe2000fffe03f */
[----:B------:R-:W-:Y:S01]  /*1c90*/  UMOV UR9, 0x40000040 ;  /* 0x4000004000097882 */ /* 0x000fe20000000000 */
[----:B------:R-:W-:Y:S01]  /*1ca0*/  UMOV UR11, 0x40000040 ;  /* 0x40000040000b7882 */ /* 0x000fe20000000000 */
[----:B------:R-:W-:-:S02]  /*1cb0*/  WARPGROUP.DEPBAR.LE gsb0, 0x0 ;  /* 0x00008000000079c5 */ /* 0x000fc40000010000 */
        /* <DEDUP_REMOVED lines=18> */
[----:B------:R-:W-:Y:S01]  /*1de0*/  BPT.TRAP 0x1 ;  /* 0x000000040000795c */ /* 0x000fe20000300000 */
.L_x_27:
[----:B------:R-:W-:-:S13]  /*1df0*/  ISETP.NE.AND P1, PT, R22, RZ, PT ;  /* 0x000000ff1600720c */ /* 0x000fda0003f25270 */
[----:B01----:R-:W-:-:S04]  /*1e00*/  @P1 IMAD R4, R3, 0x8, R6 ;  /* 0x0000000803041824 */ /* 0x003fc800078e0206 */
[----:B------:R-:W-:-:S05]  /*1e10*/  @P1 VIADD R4, R4, 0x38 ;  /* 0x0000003804041836 */ /* 0x000fca0000000000 */
[----:B------:R-:W-:-:S04]  /*1e20*/  @P1 PRMT R4, R19, 0x654, R4 ;  /* 0x0000065413041816 */ /* 0x000fc80000000004 */
[----:B------:R0:W-:Y:S01]  /*1e30*/  @P1 SYNCS.ARRIVE.TRANS64.RED.A1T0 RZ, [R4+URZ], RZ ;  /* 0x000000ff04ff19a7 */ /* 0x0001e2000810043f */
[----:B------:R-:W-:-:S13]  /*1e40*/  ISETP.GT.U32.AND P1, PT, R18, 0x1, PT ;  /* 0x000000011200780c */ /* 0x000fda0003f24070 */
[----:B0-----:R-:W-:Y:S05]  /*1e50*/  @P1 BRA `(.L_x_28) ;  /* 0x0000000000041947 */ /* 0x001fea0003800000 */
[----:B------:R-:W-:Y:S01]  /*1e60*/  BPT.TRAP 0x1 ;  /* 0x000000040000795c */ /* 0x000fe20000300000 */
.L_x_28:
[----:B------:R-:W-:Y:S01]  /*1e70*/  UIADD3 UR5, UR5, 0x1, URZ ;  /* 0x0000000105057890 */ /* 0x000fe2000fffe03f */
[C---:B------:R-:W-:Y:S01]  /*1e80*/  ISETP.GT.AND P2, PT, R0.reuse, 0x1, PT ;  /* 0x000000010000780c */ /* 0x040fe20003f44270 */
[----:B------:R-:W-:Y:S02]  /*1e90*/  VIADD R3, R3, 0x1 ;  /* 0x0000000103037836 */ /* 0x000fe40000000000 */
[----:B------:R-:W-:Y:S01]  /*1ea0*/  UISETP.NE.AND UP0, UPT, UR5, 0x7, UPT ;  /* 0x000000070500788c */ /* 0x000fe2000bf05270 */
[----:B------:R-:W-:Y:S02]  /*1eb0*/  VIADD R0, R0, 0xffffffff ;  /* 0xffffffff00007836 */ /* 0x000fe40000000000 */
[C---:B------:R-:W-:Y:S01]  /*1ec0*/  ISETP.NE.AND P1, PT, R3.reuse, 0x7, PT ;  /* 0x000000070300780c */ /* 0x040fe20003f25270 */
[----:B------:R-:W-:Y:S02]  /*1ed0*/  USEL UR6, URZ, 0x1, UP0 ;  /* 0x000000013f067887 */ /* 0x000fe40008000000 */
[----:B------:R-:W-:Y:S01]  /*1ee0*/  USEL UR5, UR5, URZ, UP0 ;  /* 0x0000003f05057287 */ /* 0x000fe20008000000 */
[----:B------:R-:W-:-:S03]  /*1ef0*/  SEL R3, R3, RZ, P1 ;  /* 0x000000ff03037207 */ /* 0x000fc60000800000 */
[----:B------:R-:W-:Y:S01]  /*1f00*/  LOP3.LUT R7, R7, UR6, RZ, 0x3c, !PT ;  /* 0x0000000607077c12 */ /* 0x000fe2000f8e3cff */
[----:B------:R-:W-:Y:S07]  /*1f10*/  @P2 BRA `(.L_x_29) ;  /* 0xfffffff800f82947 */ /* 0x000fee000383ffff */
.L_x_22:
[----:B01----:R-:W0:Y:S02]  /*1f20*/  LDC R0, c[0x0][0x28c] ;  /* 0x0000a300ff007b82 */ /* 0x003e240000000800 */
[----:B0-----:R-:W-:-:S13]  /*1f30*/  ISETP.GE.AND P1, PT, R0, 0x1, PT ;  /* 0x000000010000780c */ /* 0x001fda0003f26270 */
[----:B------:R-:W-:Y:S05]  /*1f40*/  @!P1 BRA `(.L_x_30) ;  /* 0x0000000000509947 */ /* 0x000fea0003800000 */
[----:B------:R-:W-:Y:S05]  /*1f50*/  @!P0 BRA `(.L_x_31) ;  /* 0x0000000000048947 */ /* 0x000fea0003800000 */
[----:B------:R-:W-:Y:S01]  /*1f60*/  BPT.TRAP 0x1 ;  /* 0x000000040000795c */ /* 0x000fe20000300000 */
.L_x_31:
[----:B------:R-:W-:Y:S01]  /*1f70*/  ISETP.NE.AND P0, PT, R22, RZ, PT ;  /* 0x000000ff1600720c */ /* 0x000fe20003f05270 */
[----:B------:R-:W-:Y:S01]  /*1f80*/  BSSY B0, `(.L_x_32) ;  /* 0x000000e000007945 */ /* 0x000fe20003800000 */
[----:B------:R-:W-:-:S11]  /*1f90*/  ISETP.GT.U32.AND P1, PT, R18, 0x1, PT ;  /* 0x000000011200780c */ /* 0x000fd60003f24070 */
[----:B------:R-:W-:Y:S05]  /*1fa0*/  @!P0 BRA `(.L_x_33) ;  /* 0x00000000002c8947 */ /* 0x000fea0003800000 */
[----:B------:R-:W-:-:S04]  /*1fb0*/  UIADD3 UR6, UR44, UR41, URZ ;  /* 0x000000292c067290 */ /* 0x000fc8000fffe03f */
[----:B------:R-:W-:-:S04]  /*1fc0*/  UIMAD.WIDE.U32 UR4, UR6, 0x24924925, URZ ;  /* 0x24924925060478a5 */ /* 0x000fc8000f8e003f */
[----:B------:R-:W-:-:S04]  /*1fd0*/  UIADD3 UR4, UR6, -UR5, URZ ;  /* 0x8000000506047290 */ /* 0x000fc8000fffe03f */
[----:B------:R-:W-:-:S04]  /*1fe0*/  ULEA.HI UR4, UR4, UR5, URZ, 0x1f ;  /* 0x0000000504047291 */ /* 0x000fc8000f8ff83f */
[----:B------:R-:W-:-:S04]  /*1ff0*/  USHF.R.U32.HI UR4, URZ, 0x2, UR4 ;  /* 0x000000023f047899 */ /* 0x000fc80008011604 */
[----:B------:R-:W-:-:S06]  /*2000*/  UIMAD UR4, UR4, -0x7, UR6 ;  /* 0xfffffff9040478a4 */ /* 0x000fcc000f8e0206 */
[----:B------:R-:W-:-:S04]  /*2010*/  IMAD.U32 R3, RZ, RZ, UR4 ;  /* 0x00000004ff037e24 */ /* 0x000fc8000f8e00ff */
[----:B------:R-:W-:-:S04]  /*2020*/  IMAD R0, R3, 0x8, R6 ;  /* 0x0000000803007824 */ /* 0x000fc800078e0206 */
[----:B------:R-:W-:-:S05]  /*2030*/  VIADD R0, R0, 0x38 ;  /* 0x0000003800007836 */ /* 0x000fca0000000000 */
[----:B------:R-:W-:-:S04]  /*2040*/  PRMT R0, R19, 0x654, R0 ;  /* 0x0000065413007816 */ /* 0x000fc80000000000 */
[----:B------:R0:W-:Y:S03]  /*2050*/  SYNCS.ARRIVE.TRANS64.RED.A1T0 RZ, [R0+URZ], RZ ;  /* 0x000000ff00ff79a7 */ /* 0x0001e6000810043f */
.L_x_33:
[----:B------:R-:W-:Y:S05]  /*2060*/  BSYNC B0 ;  /* 0x0000000000007941 */ /* 0x000fea0003800000 */
.L_x_32:
[----:B------:R-:W-:Y:S05]  /*2070*/  @P1 BRA `(.L_x_30) ;  /* 0x0000000000041947 */ /* 0x000fea0003800000 */
[----:B------:R-:W-:Y:S01]  /*2080*/  BPT.TRAP 0x1 ;  /* 0x000000040000795c */ /* 0x000fe20000300000 */
.L_x_30:
[----:B------:R-:W-:Y:S01]  /*2090*/  UISETP.GE.U32.AND UP1, UPT, UR43, 0x7, UPT ;  /* 0x000000072b00788c */ /* 0x000fe2000bf26070 */
[----:B------:R-:W-:Y:S01]  /*20a0*/  IMAD.SHL.U32 R100, R100, 0x80, RZ ;  /* 0x0000008064647824 */ /* 0x000fe200078e00ff */
[----:B------:R-:W-:Y:S01]  /*20b0*/  UIADD3 UR41, UR43, UR41, URZ ;  /* 0x000000292b297290 */ /* 0x000fe2000fffe03f */
[----:B------:R-:W-:Y:S01]  /*20c0*/  SHF.R.S32.HI R11, RZ, 0x1f, R101 ;  /* 0x0000001fff0b7819 */ /* 0x000fe20000011465 */
[----:B------:R-:W-:Y:S01]  /*20d0*/  ULDC UR10, c[0x0][0x288] ;  /* 0x0000a200000a7ab9 */ /* 0x000fe20000000800 */
[----:B------:R-:W-:Y:S01]  /*20e0*/  IMAD.SHL.U32 R6, R103, 0x80, RZ ;  /* 0x0000008067067824 */ /* 0x000fe200078e00ff */
[C---:B------:R-:W-:Y:S01]  /*20f0*/  LOP3.LUT R8, R100.reuse, 0x6, R95, 0xf8, !PT ;  /* 0x0000000664087812 */ /* 0x040fe200078ef85f */
[----:B------:R-:W-:Y:S01]  /*2100*/  UISETP.GT.U32.AND UP0, UPT, UR41, 0x6, UPT ;  /* 0x000000062900788c */ /* 0x000fe2000bf04070 */
[----:B------:R-:W-:Y:S01]  /*2110*/  ISETP.GE.AND P0, PT, R100, UR10, PT ;  /* 0x0000000a64007c0c */ /* 0x000fe2000bf06270 */
[----:B------:R-:W-:Y:S01]  /*2120*/  ULDC.64 UR6, c[0x0][0x5d0] ;  /* 0x0001740000067ab9 */ /* 0x000fe20000000a00 */
[----:B------:R-:W-:Y:S01]  /*2130*/  ULDC UR11, c[0x0][0x284] ;  /* 0x0000a100000b7ab9 */ /* 0x000fe20000000800 */
[----:B------:R-:W-:Y:S01]  /*2140*/  @UP1 UIMAD.WIDE.U32 UR4, UR41, 0x24924925, URZ ;  /* 0x24924925290418a5 */ /* 0x000fe2000f8e003f */
[----:B------:R-:W-:Y:S01]  /*2150*/  SHF.R.S32.HI R9, RZ, 0x1f, R8 ;  /* 0x0000001fff097819 */ /* 0x000fe20000011408 */
[----:B0-----:R-:W-:Y:S01]  /*2160*/  IMAD R0, R11, UR6, RZ ;  /* 0x000000060b007c24 */ /* 0x001fe2000f8e02ff */
[----:B------:R-:W-:Y:S01]  /*2170*/  UISETP.LT.U32.AND UP0, UPT, UR43, 0x7, UP0 ;  /* 0x000000072b00788c */ /* 0x000fe20008701070 */
[----:B------:R-:W-:Y:S01]  /*2180*/  ISETP.GE.OR P0, PT, R6, UR11, P0 ;  /* 0x0000000b06007c0c */ /* 0x000fe20008706670 */
[----:B------:R-:W-:Y:S01]  /*2190*/  @UP1 UIADD3 UR4, UR41, -UR5, URZ ;  /* 0x8000000529041290 */ /* 0x000fe2000fffe03f */
[C---:B------:R-:W-:Y:S01]  /*21a0*/  IMAD R3, R101.reuse, UR7, R0 ;  /* 0x0000000765037c24 */ /* 0x040fe2000f8e0200 */
[----:B------:R-:W-:Y:S01]  /*21b0*/  ULDC.64 UR8, c[0x0][0x5c8] ;  /* 0x0001720000087ab9 */ /* 0x000fe20000000a00 */
[----:B------:R-:W-:Y:S01]  /*21c0*/  IMAD.WIDE.U32 R4, R101, UR6, R8 ;  /* 0x0000000665047c25 */ /* 0x000fe2000f8e0008 */
[----:B------:R-:W-:-:S02]  /*21d0*/  USEL UR6, URZ, 0x1, !UP0 ;  /* 0x000000013f067887 */ /* 0x000fc4000c000000 */
[----:B------:R-:W-:Y:S01]  /*21e0*/  @UP1 ULEA.HI UR4, UR4, UR5, URZ, 0x1f ;  /* 0x0000000504041291 */ /* 0x000fe2000f8ff83f */
[----:B------:R-:W-:Y:S01]  /*21f0*/  IMAD.WIDE R104, R103, 0x80, R88 ;  /* 0x0000008067687825 */ /* 0x000fe200078e0258 */
[----:B------:R-:W-:Y:S02]  /*2200*/  ULOP3.LUT UR40, UR40, UR6, URZ, 0x3c, !UPT ;  /* 0x0000000628287292 */ /* 0x000fe4000f8e3c3f */
[----:B------:R-:W-:Y:S01]  /*2210*/  @UP1 USHF.R.U32.HI UR4, URZ, 0x2, UR4 ;  /* 0x000000023f041899 */ /* 0x000fe20008011604 */
[----:B------:R-:W-:Y:S02]  /*2220*/  IMAD.IADD R5, R5, 0x1, R3 ;  /* 0x0000000105057824 */ /* 0x000fe400078e0203 */
[----:B------:R-:W-:Y:S01]  /*2230*/  IMAD R3, R105, UR8, RZ ;  /* 0x0000000869037c24 */ /* 0x000fe2000f8e02ff */
[----:B------:R-:W-:Y:S01]  /*2240*/  @UP1 ULOP3.LUT UR40, UR40, 0x1, UR4, 0x78, !UPT ;  /* 0x0000000128281892 */ /* 0x000fe2000f8e7804 */
[----:B------:R-:W-:-:S04]  /*2250*/  IMAD.WIDE.U32 R106, R104, UR8, R4 ;  /* 0x00000008686a7c25 */ /* 0x000fc8000f8e0004 */
[----:B------:R-:W-:Y:S02]  /*2260*/  IMAD R7, R104, UR9, R3 ;  /* 0x0000000968077c24 */ /* 0x000fe4000f8e0203 */
[----:B------:R-:W-:Y:S01]  /*2270*/  IMAD.MOV.U32 R0, RZ, RZ, -0x1 ;  /* 0xffffffffff007424 */ /* 0x000fe200078e00ff */
[----:B------:R-:W-:Y:S06]  /*2280*/  @P0 BRA `(.L_x_34) ;  /* 0x0000003400040947 */ /* 0x000fec0003800000 */
[----:B-----5:R-:W-:Y:S01]  /*2290*/  FSETP.NEU.AND P0, PT, R90, RZ, PT ;  /* 0x000000ff5a00720b */ /* 0x020fe20003f0d000 */
[----:B------:R-:W-:Y:S01]  /*22a0*/  IMAD.IADD R4, R94, 0x1, -R100 ;  /* 0x000000015e047824 */ /* 0x000fe200078e0a64 */
[----:B------:R-:W-:Y:S01]  /*22b0*/  BSSY B0, `(.L_x_34) ;  /* 0x000033e000007945 */ /* 0x000fe20003800000 */
[----:B------:R-:W-:Y:S02]  /*22c0*/  IMAD.IADD R3, R99, 0x1, -R6 ;  /* 0x0000000163037824 */ /* 0x000fe400078e0a06 */
[----:B------:R-:W-:Y:S01]  /*22d0*/  IMAD.IADD R115, R107, 0x1, R7 ;  /* 0x000000016b737824 */ /* 0x000fe200078e0207 */
[----:B------:R-:W-:-:S04]  /*22e0*/  ISETP.GT.AND P3, PT, R4, RZ, PT ;  /* 0x000000ff0400720c */ /* 0x000fc80003f64270 */
[----:B------:R-:W-:-:S03]  /*22f0*/  ISETP.GT.AND P1, PT, R3, RZ, P3 ;  /* 0x000000ff0300720c */ /* 0x000fc60001f24270 */
[----:B------:R-:W-:Y:S10]  /*2300*/  @!P0 BRA `(.L_x_35) ;  /* 0x0000002400208947 */ /* 0x000ff40003800000 */
[----:B------:R-:W0:Y:S01]  /*2310*/  LDC.64 R108, c[0x0][0x5b8] ;  /* 0x00016e00ff6c7b82 */ /* 0x000e220000000a00 */
[----:B------:R-:W-:-:S07]  /*2320*/  ULDC.64 UR4, c[0x0][0x5c0] ;  /* 0x0001700000047ab9 */ /* 0x000fce0000000a00 */
[----:B------:R-:W1:Y:S08]  /*2330*/  LDC.64 R110, c[0x0][0x5b0] ;  /* 0x00016c00ff6e7b82 */ /* 0x000e700000000a00 */
[----:B------:R-:W2:Y:S01]  /*2340*/  LDC.64 R112, c[0x0][0x5a8] ;  /* 0x00016a00ff707b82 */ /* 0x000ea20000000a00 */
[-C--:B0-----:R-:W-:Y:S02]  /*2350*/  IMAD R6, R11, R108.reuse, RZ ;  /* 0x0000006c0b067224 */ /* 0x081fe400078e02ff */
[----:B------:R-:W-:-:S04]  /*2360*/  IMAD.WIDE.U32 R12, R101, R108, R8 ;  /* 0x0000006c650c7225 */ /* 0x000fc800078e0008 */
[----:B------:R-:W-:Y:S02]  /*2370*/  IMAD R103, R101, R109, R6 ;  /* 0x0000006d65677224 */ /* 0x000fe400078e0206 */
[-C--:B-1----:R-:W-:Y:S02]  /*2380*/  IMAD R5, R105, R110.reuse, RZ ;  /* 0x0000006e69057224 */ /* 0x082fe400078e02ff */
[----:B------:R-:W-:Y:S02]  /*2390*/  IMAD.IADD R13, R13, 0x1, R103 ;  /* 0x000000010d0d7824 */ /* 0x000fe400078e0267 */
[C---:B------:R-:W-:Y:S02]  /*23a0*/  IMAD R107, R104.reuse, R111, R5 ;  /* 0x0000006f686b7224 */ /* 0x040fe400078e0205 */
[----:B------:R-:W-:-:S04]  /*23b0*/  IMAD.WIDE.U32 R6, R104, R110, R12 ;  /* 0x0000006e68067225 */ /* 0x000fc800078e000c */
[----:B------:R-:W-:Y:S01]  /*23c0*/  IMAD.IADD R5, R7, 0x1, R107 ;  /* 0x0000000107057824 */ /* 0x000fe200078e026b */
[----:B--2---:R-:W-:-:S04]  /*23d0*/  LEA R14, P0, R6, R112, 0x2 ;  /* 0x00000070060e7211 */ /* 0x004fc800078010ff */
[----:B------:R-:W-:-:S05]  /*23e0*/  LEA.HI.X R15, R6, R113, R5, 0x2, P0 ;  /* 0x00000071060f7211 */ /* 0x000fca00000f1405 */
[----:B------:R0:W2:Y:S01]  /*23f0*/  @P1 LDG.E.LTC128B R5, desc[UR38][R14.64] ;  /* 0x000000260e051981 */ /* 0x0000a2000c1e1920 */
[----:B------:R-:W-:Y:S01]  /*2400*/  IMAD.WIDE.U32 R6, R104, R110, R8 ;  /* 0x0000006e68067225 */ /* 0x000fe200078e0008 */
[C---:B------:R-:W-:Y:S01]  /*2410*/  SHF.L.U64.HI R11, R110.reuse, 0x3, R111 ;  /* 0x000000036e0b7819 */ /* 0x040fe2000001026f */
[----:B------:R-:W-:Y:S01]  /*2420*/  BSSY B1, `(.L_x_36) ;  /* 0x0000016000017945 */ /* 0x000fe20003800000 */
[----:B------:R-:W-:Y:S01]  /*2430*/  ISETP.GT.AND P3, PT, R3, 0x8, P3 ;  /* 0x000000080300780c */ /* 0x000fe20001f64270 */
[----:B------:R-:W-:Y:S02]  /*2440*/  IMAD.IADD R7, R107, 0x1, R7 ;  /* 0x000000016b077824 */ /* 0x000fe400078e0207 */
[----:B------:R-:W-:Y:S02]  /*2450*/  IMAD.SHL.U32 R10, R110, 0x8, RZ ;  /* 0x000000086e0a7824 */ /* 0x000fe400078e00ff */
[----:B------:R-:W-:-:S04]  /*2460*/  IMAD.WIDE.U32 R20, R101, R108, R6 ;  /* 0x0000006c65147225 */ /* 0x000fc800078e0006 */
[----:B------:R-:W-:Y:S01]  /*2470*/  IMAD.WIDE.U32 R104, R104, R110, R10 ;  /* 0x0000006e68687225 */ /* 0x000fe200078e000a */
[----:B------:R-:W-:Y:S02]  /*2480*/  LEA R10, P0, R106, UR4, 0x2 ;  /* 0x000000046a0a7c11 */ /* 0x000fe4000f8010ff */
[----:B------:R-:W-:Y:S01]  /*2490*/  LEA R6, P4, R20, R112, 0x2 ;  /* 0x0000007014067211 */ /* 0x000fe200078810ff */
[----:B0-----:R-:W-:Y:S01]  /*24a0*/  IMAD.IADD R14, R103, 0x1, R21 ;  /* 0x00000001670e7824 */ /* 0x001fe200078e0215 */
[----:B------:R-:W-:Y:S01]  /*24b0*/  LEA.HI.X R11, R106, UR5, R115, 0x2, P0 ;  /* 0x000000056a0b7c11 */ /* 0x000fe200080f1473 */
[----:B------:R-:W-:Y:S01]  /*24c0*/  IMAD.IADD R107, R107, 0x1, R105 ;  /* 0x000000016b6b7824 */ /* 0x000fe200078e0269 */
[----:B------:R-:W-:Y:S02]  /*24d0*/  ISETP.GT.AND P0, PT, R4, 0x1, PT ;  /* 0x000000010400780c */ /* 0x000fe40003f04270 */
[----:B------:R-:W-:Y:S01]  /*24e0*/  IADD3 R15, P2, R12, R104, RZ ;  /* 0x000000680c0f7210 */ /* 0x000fe20007f5e0ff */
[----:B--2---:R-:W-:-:S04]  /*24f0*/  FMUL R7, R5, R90 ;  /* 0x0000005a05077220 */ /* 0x004fc80000400000 */
[----:B------:R-:W-:Y:S01]  /*2500*/  FFMA R21, R24, R23, R7 ;  /* 0x0000001718157223 */ /* 0x000fe20000000007 */
[----:B------:R-:W-:Y:S01]  /*2510*/  LEA.HI.X R7, R20, R113, R14, 0x2, P4 ;  /* 0x0000007114077211 */ /* 0x000fe200020f140e */
[----:B------:R-:W-:Y:S01]  /*2520*/  IMAD.X R20, R107, 0x1, R13, P2 ;  /* 0x000000016b147824 */ /* 0x000fe200010e060d */
[----:B------:R-:W-:Y:S02]  /*2530*/  ISETP.GT.AND P4, PT, R3, RZ, P0 ;  /* 0x000000ff0300720c */ /* 0x000fe40000784270 */
[----:B------:R0:W-:Y:S01]  /*2540*/  @P1 STG.E desc[UR38][R10.64], R21 ;  /* 0x000000150a001986 */ /* 0x0001e2000c101926 */
[----:B------:R-:W-:-:S10]  /*2550*/  LEA R14, P1, R15, R112, 0x2 ;  /* 0x000000700f0e7211 */ /* 0x000fd400078210ff */
[----:B------:R-:W-:Y:S05]  /*2560*/  @!P4 BRA `(.L_x_37) ;  /* 0x000000000004c947 */ /* 0x000fea0003800000 */
[----:B------:R1:W5:Y:S02]  /*2570*/  LDG.E.LTC128B R5, desc[UR38][R6.64+0x4] ;  /* 0x0000042606057981 */ /* 0x000364000c1e1920 */
.L_x_37:
[----:B------:R-:W-:Y:S05]  /*2580*/  BSYNC B1 ;  /* 0x0000000000017941 */ /* 0x000fea0003800000 */
.L_x_36:
[----:B-----5:R-:W-:Y:S01]  /*2590*/  FMUL R12, R5, R90 ;  /* 0x0000005a050c7220 */ /* 0x020fe20000400000 */
[----:B------:R-:W-:-:S03]  /*25a0*/  LEA.HI.X R15, R15, R113, R20, 0x2, P1 ;  /* 0x000000710f0f7211 */ /* 0x000fc600008f1414 */
[----:B------:R-:W-:Y:S01]  /*25b0*/  FFMA R105, R25, R23, R12 ;  /* 0x0000001719697223 */ /* 0x000fe2000000000c */
[----:B------:R-:W-:-:S04]  /*25c0*/  IMAD.MOV.U32 R25, RZ, RZ, R5 ;  /* 0x000000ffff197224 */ /* 0x000fc800078e0005 */
[----:B------:R2:W-:Y:S04]  /*25d0*/  @P4 STG.E desc[UR38][R10.64+0x4], R105 ;  /* 0x000004690a004986 */ /* 0x0005e8000c101926 */
[----:B------:R-:W3:Y:S01]  /*25e0*/  @P3 LDG.E.LTC128B R25, desc[UR38][R14.64] ;  /* 0x000000260e193981 */ /* 0x000ee2000c1e1920 */
[C---:B------:R-:W-:Y:S01]  /*25f0*/  SHF.L.U64.HI R13, R91.reuse, 0x2, R92 ;  /* 0x000000025b0d7819 */ /* 0x040fe2000001025c */
[----:B------:R-:W-:Y:S01]  /*2600*/  BSSY B1, `(.L_x_38) ;  /* 0x0000010000017945 */ /* 0x000fe20003800000 */
[----:B------:R-:W-:Y:S02]  /*2610*/  LEA R12, P2, R91, R10, 0x2 ;  /* 0x0000000a5b0c7211 */ /* 0x000fe400078410ff */
[----:B------:R-:W-:Y:S02]  /*2620*/  IADD3 R20, P1, R8, R104, RZ ;  /* 0x0000006808147210 */ /* 0x000fe40007f3e0ff */
[----:B------:R-:W-:Y:S01]  /*2630*/  ISETP.GT.AND P0, PT, R3, 0x8, P0 ;  /* 0x000000080300780c */ /* 0x000fe20000704270 */
[----:B------:R-:W-:-:S02]  /*2640*/  IMAD.X R13, R13, 0x1, R11, P2 ;  /* 0x000000010d0d7824 */ /* 0x000fc400010e060b */
[----:B0-----:R-:W-:Y:S01]  /*2650*/  IMAD.X R21, R9, 0x1, R107, P1 ;  /* 0x0000000109157824 */ /* 0x001fe200008e066b */
[----:B------:R-:W-:Y:S01]  /*2660*/  ISETP.GT.AND P1, PT, R4, 0x8, PT ;  /* 0x000000080400780c */ /* 0x000fe20003f24270 */
[----:B------:R-:W-:-:S04]  /*2670*/  IMAD.WIDE.U32 R20, R101, R108, R20 ;  /* 0x0000006c65147225 */ /* 0x000fc800078e0014 */
[----:B------:R-:W-:Y:S01]  /*2680*/  IMAD.IADD R9, R103, 0x1, R21 ;  /* 0x0000000167097824 */ /* 0x000fe200078e0215 */
[----:B------:R-:W-:-:S04]  /*2690*/  LEA R8, P4, R20, R112, 0x2 ;  /* 0x0000007014087211 */ /* 0x000fc800078810ff */
[----:B------:R-:W-:Y:S01]  /*26a0*/  LEA.HI.X R9, R20, R113, R9, 0x2, P4 ;  /* 0x0000007114097211 */ /* 0x000fe200020f1409 */
[----:B---3--:R-:W-:-:S04]  /*26b0*/  FMUL R5, R25, R90 ;  /* 0x0000005a19057220 */ /* 0x008fc80000400000 */
[----:B------:R-:W-:-:S05]  /*26c0*/  FFMA R5, R26, R23, R5 ;  /* 0x000000171a057223 */ /* 0x000fca0000000005 */
[----:B------:R2:W-:Y:S01]  /*26d0*/  @P3 STG.E desc[UR38][R12.64], R5 ;  /* 0x000000050c003986 */ /* 0x0005e2000c101926 */
[----:B------:R-:W-:Y:S05]  /*26e0*/  @!P0 BRA `(.L_x_39) ;  /* 0x0000000000048947 */ /* 0x000fea0003800000 */
[----:B------:R0:W5:Y:S02]  /*26f0*/  LDG.E.LTC128B R25, desc[UR38][R8.64+0x4] ;  /* 0x0000042608197981 */ /* 0x000164000c1e1920 */
.L_x_39:
[----:B------:R-:W-:Y:S05]  /*2700*/  BSYNC B1 ;  /* 0x0000000000017941 */ /* 0x000fea0003800000 */
.L_x_38:
[----:B-----5:R-:W-:Y:S01]  /*2710*/  FMUL R14, R25, R90 ;  /* 0x0000005a190e7220 */ /* 0x020fe20000400000 */
[----:B------:R-:W-:Y:S01]  /*2720*/  ISETP.GT.AND P3, PT, R3, RZ, P1 ;  /* 0x000000ff0300720c */ /* 0x000fe20000f64270 */
[----:B------:R-:W-:Y:S01]  /*2730*/  BSSY B1, `(.L_x_40) ;  /* 0x0000006000017945 */ /* 0x000fe20003800000 */
[----:B------:R-:W-:Y:S01]  /*2740*/  ISETP.GT.AND P2, PT, R4, 0x9, PT ;  /* 0x000000090400780c */ /* 0x000fe20003f44270 */
[----:B------:R-:W-:-:S05]  /*2750*/  FFMA R27, R27, R23, R14 ;  /* 0x000000171b1b7223 */ /* 0x000fca000000000e */
[----:B------:R3:W-:Y:S05]  /*2760*/  @P0 STG.E desc[UR38][R12.64+0x4], R27 ;  /* 0x0000041b0c000986 */ /* 0x0007ea000c101926 */
[----:B------:R-:W-:Y:S05]  /*2770*/  @!P3 BRA `(.L_x_41) ;  /* 0x000000000004b947 */ /* 0x000fea0003800000 */
[----:B------:R4:W5:Y:S02]  /*2780*/  LDG.E.LTC128B R25, desc[UR38][R6.64+0x20] ;  /* 0x0000202606197981 */ /* 0x000964000c1e1920 */
.L_x_41:
[----:B------:R-:W-:Y:S05]  /*2790*/  BSYNC B1 ;  /* 0x0000000000017941 */ /* 0x000fea0003800000 */
.L_x_40:
[----:B--2--5:R-:W-:Y:S01]  /*27a0*/  FMUL R5, R25, R90 ;  /* 0x0000005a19057220 */ /* 0x024fe20000400000 */
[----:B------:R-:W-:Y:S01]  /*27b0*/  ISETP.GT.AND P0, PT, R3, RZ, P2 ;  /* 0x000000ff0300720c */ /* 0x000fe20001704270 */
[----:B------:R-:W-:Y:S02]  /*27c0*/  BSSY B1, `(.L_x_42) ;  /* 0x0000005000017945 */ /* 0x000fe40003800000 */
[----:B------:R-:W-:-:S05]  /*27d0*/  FFMA R5, R28, R23, R5 ;  /* 0x000000171c057223 */ /* 0x000fca0000000005 */
[----:B------:R2:W-:Y:S05]  /*27e0*/  @P3 STG.E desc[UR38][R10.64+0x20], R5 ;  /* 0x000020050a003986 */ /* 0x0005ea000c101926 */
[----:B------:R-:W-:Y:S05]  /*27f0*/  @!P0 BRA `(.L_x_43) ;  /* 0x0000000000048947 */ /* 0x000fea0003800000 */
[----:B------:R0:W5:Y:S02]  /*2800*/  LDG.E.LTC128B R25, desc[UR38][R6.64+0x24] ;  /* 0x0000242606197981 */ /* 0x000164000c1e1920 */
.L_x_43:
[----:B------:R-:W-:Y:S05]  /*2810*/  BSYNC B1 ;  /* 0x0000000000017941 */ /* 0x000fea0003800000 */
.L_x_42:
[----:B-----5:R-:W-:Y:S01]  /*2820*/  FMUL R14, R25, R90 ;  /* 0x0000005a190e7220 */ /* 0x020fe20000400000 */
[----:B------:R-:W-:Y:S01]  /*2830*/  ISETP.GT.AND P1, PT, R3, 0x8, P1 ;  /* 0x000000080300780c */ /* 0x000fe20000f24270 */
[----:B------:R-:W-:Y:S02]  /*2840*/  BSSY B1, `(.L_x_44) ;  /* 0x0000005000017945 */ /* 0x000fe40003800000 */
[----:B------:R-:W-:-:S05]  /*2850*/  FFMA R29, R29, R23, R14 ;  /* 0x000000171d1d7223 */ /* 0x000fca000000000e */
[----:B------:R0:W-:Y:S05]  /*2860*/  @P0 STG.E desc[UR38][R10.64+0x24], R29 ;  /* 0x0000241d0a000986 */ /* 0x0001ea000c101926 */
[----:B------:R-:W-:Y:S05]  /*2870*/  @!P1 BRA `(.L_x_45) ;  /* 0x0000000000049947 */ /* 0x000fea0003800000 */
[----:B------:R0:W5:Y:S02]  /*2880*/  LDG.E.LTC128B R25, desc[UR38][R8.64+0x20] ;  /* 0x0000202608197981 */ /* 0x000164000c1e1920 */
.L_x_45:
[----:B------:R-:W-:Y:S05]  /*2890*/  BSYNC B1 ;  /* 0x0000000000017941 */ /* 0x000fea0003800000 */
.L_x_44:
[----:B--2--5:R-:W-:Y:S01]  /*28a0*/  FMUL R5, R25, R90 ;  /* 0x0000005a19057220 */ /* 0x024fe20000400000 */
[----:B------:R-:W-:Y:S01]  /*28b0*/  ISETP.GT.AND P2, PT, R3, 0x8, P2 ;  /* 0x000000080300780c */ /* 0x000fe20001744270 */
[----:B------:R-:W-:Y:S01]  /*28c0*/  BSSY B1, `(.L_x_46) ;  /* 0x0000006000017945 */ /* 0x000fe20003800000 */
[----:B------:R-:W-:Y:S01]  /*28d0*/  ISETP.GT.AND P0, PT, R4, 0x10, PT ;  /* 0x000000100400780c */ /* 0x000fe20003f04270 */
[----:B------:R-:W-:-:S05]  /*28e0*/  FFMA R5, R30, R23, R5 ;  /* 0x000000171e057223 */ /* 0x000fca0000000005 */
[----:B------:R2:W-:Y:S05]  /*28f0*/  @P1 STG.E desc[UR38][R12.64+0x20], R5 ;  /* 0x000020050c001986 */ /* 0x0005ea000c101926 */
[----:B------:R-:W-:Y:S05]  /*2900*/  @!P2 BRA `(.L_x_47) ;  /* 0x000000000004a947 */ /* 0x000fea0003800000 */
[----:B------:R0:W5:Y:S02]  /*2910*/  LDG.E.LTC128B R25, desc[UR38][R8.64+0x24] ;  /* 0x0000242608197981 */ /* 0x000164000c1e1920 */
.L_x_47:
[----:B------:R-:W-:Y:S05]  /*2920*/  BSYNC B1 ;  /* 0x0000000000017941 */ /* 0x000fea0003800000 */
.L_x_46:
        /* <DEDUP_REMOVED lines=8> */
.L_x_49:
[----:B------:R-:W-:Y:S05]  /*29b0*/  BSYNC B1 ;  /* 0x0000000000017941 */ /* 0x000fea0003800000 */
.L_x_48:
[----:B--2--5:R-:W-:Y:S01]  /*29c0*/  FMUL R5, R25, R90 ;  /* 0x0000005a19057220 */ /* 0x024fe20000400000 */
[----:B------:R-:W-:Y:S01]  /*29d0*/  ISETP.GT.AND P2, PT, R3, RZ, P1 ;  /* 0x000000ff0300720c */ /* 0x000fe20000f44270 */
[----:B------:R-:W-:Y:S02]  /*29e0*/  BSSY B1, `(.L_x_50) ;  /* 0x0000005000017945 */ /* 0x000fe40003800000 */
[----:B------:R-:W-:-:S05]  /*29f0*/  FFMA R5, R32, R23, R5 ;  /* 0x0000001720057223 */ /* 0x000fca0000000005 */
[----:B------:R2:W-:Y:S05]  /*2a00*/  @P3 STG.E desc[UR38][R10.64+0x40], R5 ;  /* 0x000040050a003986 */ /* 0x0005ea000c101926 */
[----:B------:R-:W-:Y:S05]  /*2a10*/  @!P2 BRA `(.L_x_51) ;  /* 0x000000000004a947 */ /* 0x000fea0003800000 */
[----:B------:R0:W5:Y:S02]  /*2a20*/  LDG.E.LTC128B R25, desc[UR38][R6.64+0x44] ;  /* 0x0000442606197981 */ /* 0x000164000c1e1920 */
.L_x_51:
[----:B------:R-:W-:Y:S05]  /*2a30*/  BSYNC B1 ;  /* 0x0000000000017941 */ /* 0x000fea0003800000 */
.L_x_50:
[----:B-----5:R-:W-:Y:S01]  /*2a40*/  FMUL R14, R25, R90 ;  /* 0x0000005a190e7220 */ /* 0x020fe20000400000 */
[----:B------:R-:W-:Y:S01]  /*2a50*/  ISETP.GT.AND P0, PT, R3, 0x8, P0 ;  /* 0x000000080300780c */ /* 0x000fe20000704270 */
[----:B------:R-:W-:Y:S02]  /*2a60*/  BSSY B1, `(.L_x_52) ;  /* 0x0000005000017945 */ /* 0x000fe40003800000 */
[----:B------:R-:W-:-:S05]  /*2a70*/  FFMA R33, R33, R23, R14 ;  /* 0x0000001721217223 */ /* 0x000fca000000000e */
[----:B------:R0:W-:Y:S05]  /*2a80*/  @P2 STG.E desc[UR38][R10.64+0x44], R33 ;  /* 0x000044210a002986 */ /* 0x0001ea000c101926 */
[----:B------:R-:W-:Y:S05]  /*2a90*/  @!P0 BRA `(.L_x_53) ;  /* 0x0000000000048947 */ /* 0x000fea0003800000 */
[----:B------:R0:W5:Y:S02]  /*2aa0*/  LDG.E.LTC128B R25, desc[UR38][R8.64+0x40] ;  /* 0x0000402608197981 */ /* 0x000164000c1e1920 */
.L_x_53:
[----:B------:R-:W-:Y:S05]  /*2ab0*/  BSYNC B1 ;  /* 0x0000000000017941 */ /* 0x000fea0003800000 */
.L_x_52:
        /* <DEDUP_REMOVED lines=8> */
.L_x_55:
[----:B------:R-:W-:Y:S05]  /*2b40*/  BSYNC B1 ;  /* 0x0000000000017941 */ /* 0x000fea0003800000 */
.L_x_54:
        /* <DEDUP_REMOVED lines=8> */
.L_x_57:
[----:B------:R-:W-:Y:S05]  /*2bd0*/  BSYNC B1 ;  /* 0x0000000000017941 */ /* 0x000fea0003800000 */
.L_x_56:
[----:B--2--5:R-:W-:Y:S01]  /*2be0*/  FMUL R5, R25, R90 ;  /* 0x0000005a19057220 */ /* 0x024fe20000400000 */
[----:B------:R-:W-:Y:S01]  /*2bf0*/  ISETP.GT.AND P1, PT, R3, RZ, P0 ;  /* 0x000000ff0300720c */ /* 0x000fe20000724270 */
[----:B------:R-:W-:Y:S02]  /*2c00*/  BSSY B1, `(.L_x_58) ;  /* 0x0000005000017945 */ /* 0x000fe40003800000 */
[----:B------:R-:W-:-:S05]  /*2c10*/  FFMA R5, R36, R23, R5 ;  /* 0x0000001724057223 */ /* 0x000fca0000000005 */
[----:B------:R2:W-:Y:S05]  /*2c20*/  @P3 STG.E desc[UR38][R10.64+0x60], R5 ;  /* 0x000060050a003986 */ /* 0x0005ea000c101926 */
[----:B------:R-:W-:Y:S05]  /*2c30*/  @!P1 BRA `(.L_x_59) ;  /* 0x0000000000049947 */ /* 0x000fea0003800000 */
[----:B------:R0:W5:Y:S02]  /*2c40*/  LDG.E.LTC128B R25, desc[UR38][R6.64+0x64] ;  /* 0x0000642606197981 */ /* 0x000164000c1e1920 */
.L_x_59:
[----:B------:R-:W-:Y:S05]  /*2c50*/  BSYNC B1 ;  /* 0x0000000000017941 */ /* 0x000fea0003800000 */
.L_x_58:
[----:B-----5:R-:W-:Y:S01]  /*2c60*/  FMUL R14, R25, R90 ;  /* 0x0000005a190e7220 */ /* 0x020fe20000400000 */
[----:B------:R-:W-:Y:S01]  /*2c70*/  ISETP.GT.AND P2, PT, R3, 0x8, P2 ;  /* 0x000000080300780c */ /* 0x000fe20001744270 */
[----:B------:R-:W-:Y:S02]  /*2c80*/  BSSY B1, `(.L_x_60) ;  /* 0x0000005000017945 */ /* 0x000fe40003800000 */
[----:B------:R-:W-:-:S05]  /*2c90*/  FFMA R37, R37, R23, R14 ;  /* 0x0000001725257223 */ /* 0x000fca000000000e */
[----:B------:R0:W-:Y:S05]  /*2ca0*/  @P1 STG.E desc[UR38][R10.64+0x64], R37 ;  /* 0x000064250a001986 */ /* 0x0001ea000c101926 */
[----:B------:R-:W-:Y:S05]  /*2cb0*/  @!P2 BRA `(.L_x_61) ;  /* 0x000000000004a947 */ /* 0x000fea0003800000 */
[----:B------:R0:W5:Y:S02]  /*2cc0*/  LDG.E.LTC128B R25, desc[UR38][R8.64+0x60] ;  /* 0x0000602608197981 */ /* 0x000164000c1e1920 */
.L_x_61:
[----:B------:R-:W-:Y:S05]  /*2cd0*/  BSYNC B1 ;  /* 0x0000000000017941 */ /* 0x000fea0003800000 */
.L_x_60:
        /* <DEDUP_REMOVED lines=8> */
.L_x_63:
[----:B------:R-:W-:Y:S05]  /*2d60*/  BSYNC B1 ;  /* 0x0000000000017941 */ /* 0x000fea0003800000 */
.L_x_62:
        /* <DEDUP_REMOVED lines=8> */
.L_x_65:
[----:B------:R-:W-:Y:S05]  /*2df0*/  BSYNC B1 ;  /* 0x0000000000017941 */ /* 0x000fea0003800000 */
.L_x_64:
[----:B--2--5:R-:W-:Y:S01]  /*2e00*/  FMUL R5, R25, R90 ;  /* 0x0000005a19057220 */ /* 0x024fe20000400000 */
[----:B------:R-:W-:Y:S01]  /*2e10*/  ISETP.GT.AND P0, PT, R3, RZ, P2 ;  /* 0x000000ff0300720c */ /* 0x000fe20001704270 */
[----:B------:R-:W-:Y:S02]  /*2e20*/  BSSY B1, `(.L_x_66) ;  /* 0x0000005000017945 */ /* 0x000fe40003800000 */
[----:B------:R-:W-:-:S05]  /*2e30*/  FFMA R5, R40, R23, R5 ;  /* 0x0000001728057223 */ /* 0x000fca0000000005 */
[----:B------:R2:W-:Y:S05]  /*2e40*/  @P3 STG.E desc[UR38][R10.64+0x80], R5 ;  /* 0x000080050a003986 */ /* 0x0005ea000c101926 */
[----:B------:R-:W-:Y:S05]  /*2e50*/  @!P0 BRA `(.L_x_67) ;  /* 0x0000000000048947 */ /* 0x000fea0003800000 */
[----:B------:R0:W5:Y:S02]  /*2e60*/  LDG.E.LTC128B R25, desc[UR38][R6.64+0x84] ;  /* 0x0000842606197981 */ /* 0x000164000c1e1920 */
.L_x_67:
[----:B------:R-:W-:Y:S05]  /*2e70*/  BSYNC B1 ;  /* 0x0000000000017941 */ /* 0x000fea0003800000 */
.L_x_66:
[----:B-----5:R-:W-:Y:S01]  /*2e80*/  FMUL R14, R25, R90 ;  /* 0x0000005a190e7220 */ /* 0x020fe20000400000 */
[----:B------:R-:W-:Y:S01]  /*2e90*/  ISETP.GT.AND P1, PT, R3, 0x8, P1 ;  /* 0x000000080300780c */ /* 0x000fe20000f24270 */
[----:B------:R-:W-:Y:S02]  /*2ea0*/  BSSY B1, `(.L_x_68) ;  /* 0x0000005000017945 */ /* 0x000fe40003800000 */
[----:B------:R-:W-:-:S05]  /*2eb0*/  FFMA R41, R41, R23, R14 ;  /* 0x0000001729297223 */ /* 0x000fca000000000e */
[----:B------:R0:W-:Y:S05]  /*2ec0*/  @P0 STG.E desc[UR38][R10.64+0x84], R41 ;  /* 0x000084290a000986 */ /* 0x0001ea000c101926 */
[----:B------:R-:W-:Y:S05]  /*2ed0*/  @!P1 BRA `(.L_x_69) ;  /* 0x0000000000049947 */ /* 0x000fea0003800000 */
[----:B------:R0:W5:Y:S02]  /*2ee0*/  LDG.E.LTC128B R25, desc[UR38][R8.64+0x80] ;  /* 0x0000802608197981 */ /* 0x000164000c1e1920 */
.L_x_69:
[----:B------:R-:W-:Y:S05]  /*2ef0*/  BSYNC B1 ;  /* 0x0000000000017941 */ /* 0x000fea0003800000 */
.L_x_68:
        /* <DEDUP_REMOVED lines=8> */
.L_x_71:
[----:B------:R-:W-:Y:S05]  /*2f80*/  BSYNC B1 ;  /* 0x0000000000017941 */ /* 0x000fea0003800000 */
.L_x_70:
        /* <DEDUP_REMOVED lines=8> */
.L_x_73:
[----:B------:R-:W-:Y:S05]  /*3010*/  BSYNC B1 ;  /* 0x0000000000017941 */ /* 0x000fea0003800000 */
.L_x_72:
[----:B--2--5:R-:W-:Y:S01]  /*3020*/  FMUL R5, R25, R90 ;  /* 0x0000005a19057220 */ /* 0x024fe20000400000 */
[----:B------:R-:W-:Y:S01]  /*3030*/  ISETP.GT.AND P2, PT, R3, RZ, P1 ;  /* 0x000000ff0300720c */ /* 0x000fe20000f44270 */
[----:B------:R-:W-:Y:S02]  /*3040*/  BSSY B1, `(.L_x_74) ;  /* 0x0000005000017945 */ /* 0x000fe40003800000 */
[----:B------:R-:W-:-:S05]  /*3050*/  FFMA R5, R44, R23, R5 ;  /* 0x000000172c057223 */ /* 0x000fca0000000005 */
[----:B------:R2:W-:Y:S05]  /*3060*/  @P3 STG.E desc[UR38][R10.64+0xa0], R5 ;  /* 0x0000a0050a003986 */ /* 0x0005ea000c101926 */
[----:B------:R-:W-:Y:S05]  /*3070*/  @!P2 BRA `(.L_x_75) ;  /* 0x000000000004a947 */ /* 0x000fea0003800000 */
[----:B------:R0:W5:Y:S02]  /*3080*/  LDG.E.LTC128B R25, desc[UR38][R6.64+0xa4] ;  /* 0x0000a42606197981 */ /* 0x000164000c1e1920 */
.L_x_75:
[----:B------:R-:W-:Y:S05]  /*3090*/  BSYNC B1 ;  /* 0x0000000000017941 */ /* 0x000fea0003800000 */
.L_x_74:
[----:B-----5:R-:W-:Y:S01]  /*30a0*/  FMUL R14, R25, R90 ;  /* 0x0000005a190e7220 */ /* 0x020fe20000400000 */
[----:B------:R-:W-:Y:S01]  /*30b0*/  ISETP.GT.AND P0, PT, R3, 0x8, P0 ;  /* 0x000000080300780c */ /* 0x000fe20000704270 */
[----:B------:R-:W-:Y:S02]  /*30c0*/  BSSY B1, `(.L_x_76) ;  /* 0x0000005000017945 */ /* 0x000fe40003800000 */
[----:B------:R-:W-:-:S05]  /*30d0*/  FFMA R45, R45, R23, R14 ;  /* 0x000000172d2d7223 */ /* 0x000fca000000000e */
[----:B------:R0:W-:Y:S05]  /*30e0*/  @P2 STG.E desc[UR38][R10.64+0xa4], R45 ;  /* 0x0000a42d0a002986 */ /* 0x0001ea000c101926 */
[----:B------:R-:W-:Y:S05]  /*30f0*/  @!P0 BRA `(.L_x_77) ;  /* 0x0000000000048947 */ /* 0x000fea0003800000 */
[----:B------:R0:W5:Y:S02]  /*3100*/  LDG.E.LTC128B R25, desc[UR38][R8.64+0xa0] ;  /* 0x0000a02608197981 */ /* 0x000164000c1e1920 */
.L_x_77:
[----:B------:R-:W-:Y:S05]  /*3110*/  BSYNC B1 ;  /* 0x0000000000017941 */ /* 0x000fea0003800000 */
.L_x_76:
        /* <DEDUP_REMOVED lines=8> */
.L_x_79:
[----:B------:R-:W-:Y:S05]  /*31a0*/  BSYNC B1 ;  /* 0x0000000000017941 */ /* 0x000fea0003800000 */
.L_x_78:
        /* <DEDUP_REMOVED lines=8> */
.L_x_81:
[----:B------:R-:W-:Y:S05]  /*3230*/  BSYNC B1 ;  /* 0x0000000000017941 */ /* 0x000fea0003800000 */
.L_x_80:
[----:B--2--5:R-:W-:Y:S01]  /*3240*/  FMUL R5, R25, R90 ;  /* 0x0000005a19057220 */ /* 0x024fe20000400000 */
[----:B------:R-:W-:Y:S01]  /*3250*/  ISETP.GT.AND P1, PT, R3, RZ, P0 ;  /* 0x000000ff0300720c */ /* 0x000fe20000724270 */
[----:B------:R-:W-:Y:S02]  /*3260*/  BSSY B1, `(.L_x_82) ;  /* 0x0000005000017945 */ /* 0x000fe40003800000 */
[----:B------:R-:W-:-:S05]  /*3270*/  FFMA R5, R48, R23, R5 ;  /* 0x0000001730057223 */ /* 0x000fca0000000005 */
[----:B------:R2:W-:Y:S05]  /*3280*/  @P3 STG.E desc[UR38][R10.64+0xc0], R5 ;  /* 0x0000c0050a003986 */ /* 0x0005ea000c101926 */
[----:B------:R-:W-:Y:S05]  /*3290*/  @!P1 BRA `(.L_x_83) ;  /* 0x0000000000049947 */ /* 0x000fea0003800000 */
[----:B------:R0:W5:Y:S02]  /*32a0*/  LDG.E.LTC128B R25, desc[UR38][R6.64+0xc4] ;  /* 0x0000c42606197981 */ /* 0x000164000c1e1920 */
.L_x_83:
[----:B------:R-:W-:Y:S05]  /*32b0*/  BSYNC B1 ;  /* 0x0000000000017941 */ /* 0x000fea0003800000 */
.L_x_82:
[----:B-----5:R-:W-:Y:S01]  /*32c0*/  FMUL R14, R25, R90 ;  /* 0x0000005a190e7220 */ /* 0x020fe20000400000 */
[----:B------:R-:W-:Y:S01]  /*32d0*/  ISETP.GT.AND P2, PT, R3, 0x8, P2 ;  /* 0x000000080300780c */ /* 0x000fe20001744270 */
[----:B------:R-:W-:Y:S02]  /*32e0*/  BSSY B1, `(.L_x_84) ;  /* 0x0000005000017945 */ /* 0x000fe40003800000 */
[----:B------:R-:W-:-:S05]  /*32f0*/  FFMA R49, R49, R23, R14 ;  /* 0x0000001731317223 */ /* 0x000fca000000000e */
[----:B------:R0:W-:Y:S05]  /*3300*/  @P1 STG.E desc[UR38][R10.64+0xc4], R49 ;  /* 0x0000c4310a001986 */ /* 0x0001ea000c101926 */
[----:B------:R-:W-:Y:S05]  /*3310*/  @!P2 BRA `(.L_x_85) ;  /* 0x000000000004a947 */ /* 0x000fea0003800000 */
[----:B------:R0:W5:Y:S02]  /*3320*/  LDG.E.LTC128B R25, desc[UR38][R8.64+0xc0] ;  /* 0x0000c02608197981 */ /* 0x000164000c1e1920 */
.L_x_85:
[----:B------:R-:W-:Y:S05]  /*3330*/  BSYNC B1 ;  /* 0x0000000000017941 */ /* 0x000fea0003800000 */
.L_x_84:
        /* <DEDUP_REMOVED lines=8> */
.L_x_87:
[----:B------:R-:W-:Y:S05]  /*33c0*/  BSYNC B1 ;  /* 0x0000000000017941 */ /* 0x000fea0003800000 */
.L_x_86:
        /* <DEDUP_REMOVED lines=8> */
.L_x_89:
[----:B------:R-:W-:Y:S05]  /*3450*/  BSYNC B1 ;  /* 0x0000000000017941 */ /* 0x000fea0003800000 */
.L_x_88:
[----:B--2--5:R-:W-:Y:S01]  /*3460*/  FMUL R5, R25, R90 ;  /* 0x0000005a19057220 */ /* 0x024fe20000400000 */
[----:B------:R-:W-:Y:S01]  /*3470*/  ISETP.GT.AND P0, PT, R3, RZ, P2 ;  /* 0x000000ff0300720c */ /* 0x000fe20001704270 */
[----:B------:R-:W-:Y:S02]  /*3480*/  BSSY B1, `(.L_x_90) ;  /* 0x0000005000017945 */ /* 0x000fe40003800000 */
[----:B------:R-:W-:-:S05]  /*3490*/  FFMA R5, R52, R23, R5 ;  /* 0x0000001734057223 */ /* 0x000fca0000000005 */
[----:B------:R2:W-:Y:S05]  /*34a0*/  @P3 STG.E desc[UR38][R10.64+0xe0], R5 ;  /* 0x0000e0050a003986 */ /* 0x0005ea000c101926 */
[----:B------:R-:W-:Y:S05]  /*34b0*/  @!P0 BRA `(.L_x_91) ;  /* 0x0000000000048947 */ /* 0x000fea0003800000 */
[----:B------:R0:W5:Y:S02]  /*34c0*/  LDG.E.LTC128B R25, desc[UR38][R6.64+0xe4] ;  /* 0x0000e42606197981 */ /* 0x000164000c1e1920 */
.L_x_91:
[----:B------:R-:W-:Y:S05]  /*34d0*/  BSYNC B1 ;  /* 0x0000000000017941 */ /* 0x000fea0003800000 */
.L_x_90:
[----:B-----5:R-:W-:Y:S01]  /*34e0*/  FMUL R14, R25, R90 ;  /* 0x0000005a190e7220 */ /* 0x020fe20000400000 */
[----:B------:R-:W-:Y:S01]  /*34f0*/  ISETP.GT.AND P1, PT, R3, 0x8, P1 ;  /* 0x000000080300780c */ /* 0x000fe20000f24270 */
[----:B------:R-:W-:Y:S02]  /*3500*/  BSSY B1, `(.L_x_92) ;  /* 0x0000005000017945 */ /* 0x000fe40003800000 */
[----:B------:R-:W-:-:S05]  /*3510*/  FFMA R53, R53, R23, R14 ;  /* 0x0000001735357223 */ /* 0x000fca000000000e */
[----:B------:R0:W-:Y:S05]  /*3520*/  @P0 STG.E desc[UR38][R10.64+0xe4], R53 ;  /* 0x0000e4350a000986 */ /* 0x0001ea000c101926 */
[----:B------:R-:W-:Y:S05]  /*3530*/  @!P1 BRA `(.L_x_93) ;  /* 0x0000000000049947 */ /* 0x000fea0003800000 */
[----:B------:R0:W5:Y:S02]  /*3540*/  LDG.E.LTC128B R25, desc[UR38][R8.64+0xe0] ;  /* 0x0000e02608197981 */ /* 0x000164000c1e1920 */
.L_x_93:
[----:B------:R-:W-:Y:S05]  /*3550*/  BSYNC B1 ;  /* 0x0000000000017941 */ /* 0x000fea0003800000 */
.L_x_92:
        /* <DEDUP_REMOVED lines=8> */
.L_x_95:
[----:B------:R-:W-:Y:S05]  /*35e0*/  BSYNC B1 ;  /* 0x0000000000017941 */ /* 0x000fea0003800000 */
.L_x_94:
        /* <DEDUP_REMOVED lines=8> */
.L_x_97:
[----:B------:R-:W-:Y:S05]  /*3670*/  BSYNC B1 ;  /* 0x0000000000017941 */ /* 0x000fea0003800000 */
.L_x_96:
[----:B--2--5:R-:W-:Y:S01]  /*3680*/  FMUL R5, R25, R90 ;  /* 0x0000005a19057220 */ /* 0x024fe20000400000 */
[----:B------:R-:W-:Y:S01]  /*3690*/  ISETP.GT.AND P2, PT, R3, RZ, P1 ;  /* 0x000000ff0300720c */ /* 0x000fe20000f44270 */
[----:B------:R-:W-:Y:S02]  /*36a0*/  BSSY B1, `(.L_x_98) ;  /* 0x0000005000017945 */ /* 0x000fe40003800000 */
[----:B------:R-:W-:-:S05]  /*36b0*/  FFMA R5, R56, R23, R5 ;  /* 0x0000001738057223 */ /* 0x000fca0000000005 */
[----:B------:R2:W-:Y:S05]  /*36c0*/  @P3 STG.E desc[UR38][R10.64+0x100], R5 ;  /* 0x000100050a003986 */ /* 0x0005ea000c101926 */
[----:B------:R-:W-:Y:S05]  /*36d0*/  @!P2 BRA `(.L_x_99) ;  /* 0x000000000004a947 */ /* 0x000fea0003800000 */
[----:B------:R0:W5:Y:S02]  /*36e0*/  LDG.E.LTC128B R25, desc[UR38][R6.64+0x104] ;  /* 0x0001042606197981 */ /* 0x000164000c1e1920 */
.L_x_99:
[----:B------:R-:W-:Y:S05]  /*36f0*/  BSYNC B1 ;  /* 0x0000000000017941 */ /* 0x000fea0003800000 */
.L_x_98:
[----:B-----5:R-:W-:Y:S01]  /*3700*/  FMUL R14, R25, R90 ;  /* 0x0000005a190e7220 */ /* 0x020fe20000400000 */
[----:B------:R-:W-:Y:S01]  /*3710*/  ISETP.GT.AND P0, PT, R3, 0x8, P0 ;  /* 0x000000080300780c */ /* 0x000fe20000704270 */
[----:B------:R-:W-:Y:S02]  /*3720*/  BSSY B1, `(.L_x_100) ;  /* 0x0000005000017945 */ /* 0x000fe40003800000 */
[----:B------:R-:W-:-:S05]  /*3730*/  FFMA R57, R57, R23, R14 ;  /* 0x0000001739397223 */ /* 0x000fca000000000e */
[----:B------:R0:W-:Y:S05]  /*3740*/  @P2 STG.E desc[UR38][R10.64+0x104], R57 ;  /* 0x000104390a002986 */ /* 0x0001ea000c101926 */
[----:B------:R-:W-:Y:S05]  /*3750*/  @!P0 BRA `(.L_x_101) ;  /* 0x0000000000048947 */ /* 0x000fea0003800000 */
[----:B------:R0:W5:Y:S02]  /*3760*/  LDG.E.LTC128B R25, desc[UR38][R8.64+0x100] ;  /* 0x0001002608197981 */ /* 0x000164000c1e1920 */
.L_x_101:
[----:B------:R-:W-:Y:S05]  /*3770*/  BSYNC B1 ;  /* 0x0000000000017941 */ /* 0x000fea0003800000 */
.L_x_100:
        /* <DEDUP_REMOVED lines=8> */
.L_x_103:
[----:B------:R-:W-:Y:S05]  /*3800*/  BSYNC B1 ;  /* 0x0000000000017941 */ /* 0x000fea0003800000 */
.L_x_102:
        /* <DEDUP_REMOVED lines=8> */
.L_x_105:
[----:B------:R-:W-:Y:S05]  /*3890*/  BSYNC B1 ;  /* 0x0000000000017941 */ /* 0x000fea0003800000 */
.L_x_104:
[----:B--2--5:R-:W-:Y:S01]  /*38a0*/  FMUL R5, R25, R90 ;  /* 0x0000005a19057220 */ /* 0x024fe20000400000 */
[----:B------:R-:W-:Y:S01]  /*38b0*/  ISETP.GT.AND P1, PT, R3, RZ, P0 ;  /* 0x000000ff0300720c */ /* 0x000fe20000724270 */
[----:B------:R-:W-:Y:S02]  /*38c0*/  BSSY B1, `(.L_x_106) ;  /* 0x0000005000017945 */ /* 0x000fe40003800000 */
[----:B------:R-:W-:-:S05]  /*38d0*/  FFMA R5, R60, R23, R5 ;  /* 0x000000173c057223 */ /* 0x000fca0000000005 */
[----:B------:R2:W-:Y:S05]  /*38e0*/  @P3 STG.E desc[UR38][R10.64+0x120], R5 ;  /* 0x000120050a003986 */ /* 0x0005ea000c101926 */
[----:B------:R-:W-:Y:S05]  /*38f0*/  @!P1 BRA `(.L_x_107) ;  /* 0x0000000000049947 */ /* 0x000fea0003800000 */
[----:B------:R0:W5:Y:S02]  /*3900*/  LDG.E.LTC128B R25, desc[UR38][R6.64+0x124] ;  /* 0x0001242606197981 */ /* 0x000164000c1e1920 */
.L_x_107:
[----:B------:R-:W-:Y:S05]  /*3910*/  BSYNC B1 ;  /* 0x0000000000017941 */ /* 0x000fea0003800000 */
.L_x_106:
[----:B-----5:R-:W-:Y:S01]  /*3920*/  FMUL R14, R25, R90 ;  /* 0x0000005a190e7220 */ /* 0x020fe20000400000 */
[----:B------:R-:W-:Y:S01]  /*3930*/  ISETP.GT.AND P2, PT, R3, 0x8, P2 ;  /* 0x000000080300780c */ /* 0x000fe20001744270 */
[----:B------:R-:W-:Y:S02]  /*3940*/  BSSY B1, `(.L_x_108) ;  /* 0x0000005000017945 */ /* 0x000fe40003800000 */
[----:B------:R-:W-:-:S05]  /*3950*/  FFMA R61, R61, R23, R14 ;  /* 0x000000173d3d7223 */ /* 0x000fca000000000e */
[----:B------:R0:W-:Y:S05]  /*3960*/  @P1 STG.E desc[UR38][R10.64+0x124], R61 ;  /* 0x0001243d0a001986 */ /* 0x0001ea000c101926 */
[----:B------:R-:W-:Y:S05]  /*3970*/  @!P2 BRA `(.L_x_109) ;  /* 0x000000000004a947 */ /* 0x000fea0003800000 */
[----:B------:R0:W5:Y:S02]  /*3980*/  LDG.E.LTC128B R25, desc[UR38][R8.64+0x120] ;  /* 0x0001202608197981 */ /* 0x000164000c1e1920 */
.L_x_109:
[----:B------:R-:W-:Y:S05]  /*3990*/  BSYNC B1 ;  /* 0x0000000000017941 */ /* 0x000fea0003800000 */
.L_x_108:
        /* <DEDUP_REMOVED lines=8> */
.L_x_111:
[----:B------:R-:W-:Y:S05]  /*3a20*/  BSYNC B1 ;  /* 0x0000000000017941 */ /* 0x000fea0003800000 */
.L_x_110:
        /* <DEDUP_REMOVED lines=8> */
.L_x_113:
[----:B------:R-:W-:Y:S05]  /*3ab0*/  BSYNC B1 ;  /* 0x0000000000017941 */ /* 0x000fea0003800000 */
.L_x_112:
[----:B--2--5:R-:W-:Y:S01]  /*3ac0*/  FMUL R5, R25, R90 ;  /* 0x0000005a19057220 */ /* 0x024fe20000400000 */
[----:B------:R-:W-:Y:S01]  /*3ad0*/  ISETP.GT.AND P0, PT, R3, RZ, P2 ;  /* 0x000000ff0300720c */ /* 0x000fe20001704270 */
[----:B------:R-:W-:Y:S02]  /*3ae0*/  BSSY B1, `(.L_x_114) ;  /* 0x0000005000017945 */ /* 0x000fe40003800000 */
[----:B------:R-:W-:-:S05]  /*3af0*/  FFMA R5, R64, R23, R5 ;  /* 0x0000001740057223 */ /* 0x000fca0000000005 */
[----:B------:R2:W-:Y:S05]  /*3b00*/  @P3 STG.E desc[UR38][R10.64+0x140], R5 ;  /* 0x000140050a003986 */ /* 0x0005ea000c101926 */
[----:B------:R-:W-:Y:S05]  /*3b10*/  @!P0 BRA `(.L_x_115) ;  /* 0x0000000000048947 */ /* 0x000fea0003800000 */
[----:B------:R0:W5:Y:S02]  /*3b20*/  LDG.E.LTC128B R25, desc[UR38][R6.64+0x144] ;  /* 0x0001442606197981 */ /* 0x000164000c1e1920 */
.L_x_115:
[----:B------:R-:W-:Y:S05]  /*3b30*/  BSYNC B1 ;  /* 0x0000000000017941 */ /* 0x000fea0003800000 */
.L_x_114:
[----:B-----5:R-:W-:Y:S01]  /*3b40*/  FMUL R14, R25, R90 ;  /* 0x0000005a190e7220 */ /* 0x020fe20000400000 */
[----:B------:R-:W-:Y:S01]  /*3b50*/  ISETP.GT.AND P1, PT, R3, 0x8, P1 ;  /* 0x000000080300780c */ /* 0x000fe20000f24270 */
[----:B------:R-:W-:Y:S02]  /*3b60*/  BSSY B1, `(.L_x_116) ;  /* 0x0000005000017945 */ /* 0x000fe40003800000 */
[----:B------:R-:W-:-:S05]  /*3b70*/  FFMA R65, R65, R23, R14 ;  /* 0x0000001741417223 */ /* 0x000fca000000000e */
[----:B------:R0:W-:Y:S05]  /*3b80*/  @P0 STG.E desc[UR38][R10.64+0x144], R65 ;  /* 0x000144410a000986 */ /* 0x0001ea000c101926 */
[----:B------:R-:W-:Y:S05]  /*3b90*/  @!P1 BRA `(.L_x_117) ;  /* 0x0000000000049947 */ /* 0x000fea0003800000 */
[----:B------:R0:W5:Y:S02]  /*3ba0*/  LDG.E.LTC128B R25, desc[UR38][R8.64+0x140] ;  /* 0x0001402608197981 */ /* 0x000164000c1e1920 */
.L_x_117:
[----:B------:R-:W-:Y:S05]  /*3bb0*/  BSYNC B1 ;  /* 0x0000000000017941 */ /* 0x000fea0003800000 */
.L_x_116:
        /* <DEDUP_REMOVED lines=8> */
.L_x_119:
[----:B------:R-:W-:Y:S05]  /*3c40*/  BSYNC B1 ;  /* 0x0000000000017941 */ /* 0x000fea0003800000 */
.L_x_118:
        /* <DEDUP_REMOVED lines=8> */
.L_x_121:
[----:B------:R-:W-:Y:S05]  /*3cd0*/  BSYNC B1 ;  /* 0x0000000000017941 */ /* 0x000fea0003800000 */
.L_x_120:
[----:B--2--5:R-:W-:Y:S01]  /*3ce0*/  FMUL R5, R25, R90 ;  /* 0x0000005a19057220 */ /* 0x024fe20000400000 */
[----:B------:R-:W-:Y:S01]  /*3cf0*/  ISETP.GT.AND P2, PT, R3, RZ, P1 ;  /* 0x000000ff0300720c */ /* 0x000fe20000f44270 */
[----:B------:R-:W-:Y:S02]  /*3d00*/  BSSY B1, `(.L_x_122) ;  /* 0x0000005000017945 */ /* 0x000fe40003800000 */
[----:B------:R-:W-:-:S05]  /*3d10*/  FFMA R5, R68, R23, R5 ;  /* 0x0000001744057223 */ /* 0x000fca0000000005 */
[----:B------:R2:W-:Y:S05]  /*3d20*/  @P3 STG.E desc[UR38][R10.64+0x160], R5 ;  /* 0x000160050a003986 */ /* 0x0005ea000c101926 */
[----:B------:R-:W-:Y:S05]  /*3d30*/  @!P2 BRA `(.L_x_123) ;  /* 0x000000000004a947 */ /* 0x000fea0003800000 */
[----:B------:R0:W5:Y:S02]  /*3d40*/  LDG.E.LTC128B R25, desc[UR38][R6.64+0x164] ;  /* 0x0001642606197981 */ /* 0x000164000c1e1920 */
.L_x_123:
[----:B------:R-:W-:Y:S05]  /*3d50*/  BSYNC B1 ;  /* 0x0000000000017941 */ /* 0x000fea0003800000 */
.L_x_122:
[----:B-----5:R-:W-:Y:S01]  /*3d60*/  FMUL R14, R25, R90 ;  /* 0x0000005a190e7220 */ /* 0x020fe20000400000 */
[----:B------:R-:W-:Y:S01]  /*3d70*/  ISETP.GT.AND P0, PT, R3, 0x8, P0 ;  /* 0x000000080300780c */ /* 0x000fe20000704270 */
[----:B------:R-:W-:Y:S02]  /*3d80*/  BSSY B1, `(.L_x_124) ;  /* 0x0000005000017945 */ /* 0x000fe40003800000 */
[----:B------:R-:W-:-:S05]  /*3d90*/  FFMA R69, R69, R23, R14 ;  /* 0x0000001745457223 */ /* 0x000fca000000000e */
[----:B------:R0:W-:Y:S05]  /*3da0*/  @P2 STG.E desc[UR38][R10.64+0x164], R69 ;  /* 0x000164450a002986 */ /* 0x0001ea000c101926 */
[----:B------:R-:W-:Y:S05]  /*3db0*/  @!P0 BRA `(.L_x_125) ;  /* 0x0000000000048947 */ /* 0x000fea0003800000 */
[----:B------:R0:W5:Y:S02]  /*3dc0*/  LDG.E.LTC128B R25, desc[UR38][R8.64+0x160] ;  /* 0x0001602608197981 */ /* 0x000164000c1e1920 */
.L_x_125:
[----:B------:R-:W-:Y:S05]  /*3dd0*/  BSYNC B1 ;  /* 0x0000000000017941 */ /* 0x000fea0003800000 */
.L_x_124:
        /* <DEDUP_REMOVED lines=8> */
.L_x_127:
[----:B------:R-:W-:Y:S05]  /*3e60*/  BSYNC B1 ;  /* 0x0000000000017941 */ /* 0x000fea0003800000 */
.L_x_126:
        /* <DEDUP_REMOVED lines=8> */
.L_x_129:
[----:B------:R-:W-:Y:S05]  /*3ef0*/  BSYNC B1 ;  /* 0x0000000000017941 */ /* 0x000fea0003800000 */
.L_x_128:
[----:B--2--5:R-:W-:Y:S01]  /*3f00*/  FMUL R5, R25, R90 ;  /* 0x0000005a19057220 */ /* 0x024fe20000400000 */
[----:B------:R-:W-:Y:S01]  /*3f10*/  ISETP.GT.AND P1, PT, R3, RZ, P0 ;  /* 0x000000ff0300720c */ /* 0x000fe20000724270 */
[----:B------:R-:W-:Y:S02]  /*3f20*/  BSSY B1, `(.L_x_130) ;  /* 0x0000005000017945 */ /* 0x000fe40003800000 */
[----:B------:R-:W-:-:S05]  /*3f30*/  FFMA R5, R72, R23, R5 ;  /* 0x0000001748057223 */ /* 0x000fca0000000005 */
[----:B------:R2:W-:Y:S05]  /*3f40*/  @P3 STG.E desc[UR38][R10.64+0x180], R5 ;  /* 0x000180050a003986 */ /* 0x0005ea000c101926 */
[----:B------:R-:W-:Y:S05]  /*3f50*/  @!P1 BRA `(.L_x_131) ;  /* 0x0000000000049947 */ /* 0x000fea0003800000 */
[----:B------:R0:W5:Y:S02]  /*3f60*/  LDG.E.LTC128B R25, desc[UR38][R6.64+0x184] ;  /* 0x0001842606197981 */ /* 0x000164000c1e1920 */
.L_x_131:
[----:B------:R-:W-:Y:S05]  /*3f70*/  BSYNC B1 ;  /* 0x0000000000017941 */ /* 0x000fea0003800000 */
.L_x_130:
[----:B-----5:R-:W-:Y:S01]  /*3f80*/  FMUL R14, R25, R90 ;  /* 0x0000005a190e7220 */ /* 0x020fe20000400000 */
[----:B------:R-:W-:Y:S01]  /*3f90*/  ISETP.GT.AND P2, PT, R3, 0x8, P2 ;  /* 0x000000080300780c */ /* 0x000fe20001744270 */
[----:B------:R-:W-:Y:S02]  /*3fa0*/  BSSY B1, `(.L_x_132) ;  /* 0x0000005000017945 */ /* 0x000fe40003800000 */
[----:B------:R-:W-:-:S05]  /*3fb0*/  FFMA R73, R73, R23, R14 ;  /* 0x0000001749497223 */ /* 0x000fca000000000e */
[----:B------:R0:W-:Y:S05]  /*3fc0*/  @P1 STG.E desc[UR38][R10.64+0x184], R73 ;  /* 0x000184490a001986 */ /* 0x0001ea000c101926 */
[----:B------:R-:W-:Y:S05]  /*3fd0*/  @!P2 BRA `(.L_x_133) ;  /* 0x000000000004a947 */ /* 0x000fea0003800000 */
[----:B------:R0:W5:Y:S02]  /*3fe0*/  LDG.E.LTC128B R25, desc[UR38][R8.64+0x180] ;  /* 0x0001802608197981 */ /* 0x000164000c1e1920 */
.L_x_133:
[----:B------:R-:W-:Y:S05]  /*3ff0*/  BSYNC B1 ;  /* 0x0000000000017941 */ /* 0x000fea0003800000 */
.L_x_132:
        /* <DEDUP_REMOVED lines=8> */
.L_x_135:
[----:B------:R-:W-:Y:S05]  /*4080*/  BSYNC B1 ;  /* 0x0000000000017941 */ /* 0x000fea0003800000 */
.L_x_134:
        /* <DEDUP_REMOVED lines=8> */
.L_x_137:
[----:B------:R-:W-:Y:S05]  /*4110*/  BSYNC B1 ;  /* 0x0000000000017941 */ /* 0x000fea0003800000 */
.L_x_136:
[----:B--2--5:R-:W-:Y:S01]  /*4120*/  FMUL R5, R25, R90 ;  /* 0x0000005a19057220 */ /* 0x024fe20000400000 */
[----:B------:R-:W-:Y:S01]  /*4130*/  ISETP.GT.AND P0, PT, R3, RZ, P2 ;  /* 0x000000ff0300720c */ /* 0x000fe20001704270 */
[----:B------:R-:W-:Y:S02]  /*4140*/  BSSY B1, `(.L_x_138) ;  /* 0x0000005000017945 */ /* 0x000fe40003800000 */
[----:B------:R-:W-:-:S05]  /*4150*/  FFMA R5, R76, R23, R5 ;  /* 0x000000174c057223 */ /* 0x000fca0000000005 */
[----:B------:R2:W-:Y:S05]  /*4160*/  @P3 STG.E desc[UR38][R10.64+0x1a0], R5 ;  /* 0x0001a0050a003986 */ /* 0x0005ea000c101926 */
[----:B------:R-:W-:Y:S05]  /*4170*/  @!P0 BRA `(.L_x_139) ;  /* 0x0000000000048947 */ /* 0x000fea0003800000 */
[----:B------:R0:W5:Y:S02]  /*4180*/  LDG.E.LTC128B R25, desc[UR38][R6.64+0x1a4] ;  /* 0x0001a42606197981 */ /* 0x000164000c1e1920 */
.L_x_139:
[----:B------:R-:W-:Y:S05]  /*4190*/  BSYNC B1 ;  /* 0x0000000000017941 */ /* 0x000fea0003800000 */
.L_x_138:
[----:B-----5:R-:W-:Y:S01]  /*41a0*/  FMUL R14, R25, R90 ;  /* 0x0000005a190e7220 */ /* 0x020fe20000400000 */
[----:B------:R-:W-:Y:S01]  /*41b0*/  ISETP.GT.AND P1, PT, R3, 0x8, P1 ;  /* 0x000000080300780c */ /* 0x000fe20000f24270 */
[----:B------:R-:W-:Y:S02]  /*41c0*/  BSSY B1, `(.L_x_140) ;  /* 0x0000005000017945 */ /* 0x000fe40003800000 */
[----:B------:R-:W-:-:S05]  /*41d0*/  FFMA R77, R77, R23, R14 ;  /* 0x000000174d4d7223 */ /* 0x000fca000000000e */
[----:B------:R0:W-:Y:S05]  /*41e0*/  @P0 STG.E desc[UR38][R10.64+0x1a4], R77 ;  /* 0x0001a44d0a000986 */ /* 0x0001ea000c101926 */
[----:B------:R-:W-:Y:S05]  /*41f0*/  @!P1 BRA `(.L_x_141) ;  /* 0x0000000000049947 */ /* 0x000fea0003800000 */
[----:B------:R0:W5:Y:S02]  /*4200*/  LDG.E.LTC128B R25, desc[UR38][R8.64+0x1a0] ;  /* 0x0001a02608197981 */ /* 0x000164000c1e1920 */
.L_x_141:
[----:B------:R-:W-:Y:S05]  /*4210*/  BSYNC B1 ;  /* 0x0000000000017941 */ /* 0x000fea0003800000 */
.L_x_140:
        /* <DEDUP_REMOVED lines=8> */
.L_x_143:
[----:B------:R-:W-:Y:S05]  /*42a0*/  BSYNC B1 ;  /* 0x0000000000017941 */ /* 0x000fea0003800000 */
.L_x_142:
        /* <DEDUP_REMOVED lines=8> */
.L_x_145:
[----:B------:R-:W-:Y:S05]  /*4330*/  BSYNC B1 ;  /* 0x0000000000017941 */ /* 0x000fea0003800000 */
.L_x_144:
[----:B--2--5:R-:W-:Y:S01]  /*4340*/  FMUL R5, R25, R90 ;  /* 0x0000005a19057220 */ /* 0x024fe20000400000 */
[----:B------:R-:W-:Y:S01]  /*4350*/  ISETP.GT.AND P2, PT, R3, RZ, P1 ;  /* 0x000000ff0300720c */ /* 0x000fe20000f44270 */
[----:B------:R-:W-:Y:S02]  /*4360*/  BSSY B1, `(.L_x_146) ;  /* 0x0000005000017945 */ /* 0x000fe40003800000 */
[----:B------:R-:W-:-:S05]  /*4370*/  FFMA R5, R80, R23, R5 ;  /* 0x0000001750057223 */ /* 0x000fca0000000005 */
[----:B------:R2:W-:Y:S05]  /*4380*/  @P3 STG.E desc[UR38][R10.64+0x1c0], R5 ;  /* 0x0001c0050a003986 */ /* 0x0005ea000c101926 */
[----:B------:R-:W-:Y:S05]  /*4390*/  @!P2 BRA `(.L_x_147) ;  /* 0x000000000004a947 */ /* 0x000fea0003800000 */
[----:B------:R0:W5:Y:S02]  /*43a0*/  LDG.E.LTC128B R25, desc[UR38][R6.64+0x1c4] ;  /* 0x0001c42606197981 */ /* 0x000164000c1e1920 */
.L_x_147:
[----:B------:R-:W-:Y:S05]  /*43b0*/  BSYNC B1 ;  /* 0x0000000000017941 */ /* 0x000fea0003800000 */
.L_x_146:
[----:B-----5:R-:W-:Y:S01]  /*43c0*/  FMUL R14, R25, R90 ;  /* 0x0000005a190e7220 */ /* 0x020fe20000400000 */
[----:B------:R-:W-:Y:S01]  /*43d0*/  ISETP.GT.AND P0, PT, R3, 0x8, P0 ;  /* 0x000000080300780c */ /* 0x000fe20000704270 */
[----:B------:R-:W-:Y:S02]  /*43e0*/  BSSY B1, `(.L_x_148) ;  /* 0x0000005000017945 */ /* 0x000fe40003800000 */
[----:B------:R-:W-:-:S05]  /*43f0*/  FFMA R81, R81, R23, R14 ;  /* 0x0000001751517223 */ /* 0x000fca000000000e */
[----:B------:R0:W-:Y:S05]  /*4400*/  @P2 STG.E desc[UR38][R10.64+0x1c4], R81 ;  /* 0x0001c4510a002986 */ /* 0x0001ea000c101926 */
[----:B------:R-:W-:Y:S05]  /*4410*/  @!P0 BRA `(.L_x_149) ;  /* 0x0000000000048947 */ /* 0x000fea0003800000 */
[----:B------:R0:W5:Y:S02]  /*4420*/  LDG.E.LTC128B R25, desc[UR38][R8.64+0x1c0] ;  /* 0x0001c02608197981 */ /* 0x000164000c1e1920 */
.L_x_149:
[----:B------:R-:W-:Y:S05]  /*4430*/  BSYNC B1 ;  /* 0x0000000000017941 */ /* 0x000fea0003800000 */
.L_x_148:
        /* <DEDUP_REMOVED lines=8> */
.L_x_151:
[----:B------:R-:W-:Y:S05]  /*44c0*/  BSYNC B1 ;  /* 0x0000000000017941 */ /* 0x000fea0003800000 */
.L_x_150:
[----:B-----5:R-:W-:Y:S01]  /*44d0*/  FMUL R14, R25, R90 ;  /* 0x0000005a190e7220 */ /* 0x020fe20000400000 */
[----:B------:R-:W-:Y:S01]  /*44e0*/  ISETP.GT.AND P0, PT, R4, 0x79, PT ;  /* 0x000000790400780c */ /* 0x000fe20003f04270 */
[----:B------:R-:W-:Y:S01]  /*44f0*/  @P1 IMAD.MOV.U32 R4, RZ, RZ, R12 ;  /* 0x000000ffff041224 */ /* 0x000fe200078e000c */
[----:B------:R-:W-:Y:S01]  /*4500*/  ISETP.GT.AND P3, PT, R3, RZ, P2 ;  /* 0x000000ff0300720c */ /* 0x000fe20001764270 */
[----:B------:R-:W-:Y:S01]  /*4510*/  FFMA R83, R83, R23, R14 ;  /* 0x0000001753537223 */ /* 0x000fe2000000000e */
[----:B--2---:R-:W-:Y:S01]  /*4520*/  @P1 IMAD.MOV.U32 R5, RZ, RZ, R13 ;  /* 0x000000ffff051224 */ /* 0x004fe200078e000d */
[----:B------:R-:W-:Y:S04]  /*4530*/  BSSY B1, `(.L_x_152) ;  /* 0x0000004000017945 */ /* 0x000fe80003800000 */
[----:B------:R2:W-:Y:S06]  /*4540*/  @P1 STG.E desc[UR38][R4.64+0x1c4], R83 ;  /* 0x0001c45304001986 */ /* 0x0005ec000c101926 */
[----:B------:R-:W-:Y:S05]  /*4550*/  @!P3 BRA `(.L_x_153) ;  /* 0x000000000004b947 */ /* 0x000fea0003800000 */
[----:B------:R0:W5:Y:S02]  /*4560*/  LDG.E.LTC128B R25, desc[UR38][R6.64+0x1e0] ;  /* 0x0001e02606197981 */ /* 0x000164000c1e1920 */
.L_x_153:
[----:B------:R-:W-:Y:S05]  /*4570*/  BSYNC B1 ;  /* 0x0000000000017941 */ /* 0x000fea0003800000 */
.L_x_152:
[----:B--2--5:R-:W-:Y:S01]  /*4580*/  FMUL R5, R25, R90 ;  /* 0x0000005a19057220 */ /* 0x024fe20000400000 */
[----:B------:R-:W-:Y:S01]  /*4590*/  @P3 IMAD.MOV.U32 R4, RZ, RZ, R10 ;  /* 0x000000ffff043224 */ /* 0x000fe200078e000a */
[----:B------:R-:W-:Y:S01]  /*45a0*/  ISETP.GT.AND P1, PT, R3, RZ, P0 ;  /* 0x000000ff0300720c */ /* 0x000fe20000724270 */
[----:B------:R-:W-:Y:S01]  /*45b0*/  BSSY B1, `(.L_x_154) ;  /* 0x0000006000017945 */ /* 0x000fe20003800000 */
[----:B------:R-:W-:Y:S01]  /*45c0*/  FFMA R15, R84, R23, R5 ;  /* 0x00000017540f7223 */ /* 0x000fe20000000005 */
[----:B------:R-:W-:-:S05]  /*45d0*/  @P3 IMAD.MOV.U32 R5, RZ, RZ, R11 ;  /* 0x000000ffff053224 */ /* 0x000fca00078e000b */
[----:B------:R2:W-:Y:S05]  /*45e0*/  @P3 STG.E desc[UR38][R4.64+0x1e0], R15 ;  /* 0x0001e00f04003986 */ /* 0x0005ea000c101926 */
[----:B------:R-:W-:Y:S05]  /*45f0*/  @!P1 BRA `(.L_x_155) ;  /* 0x0000000000049947 */ /* 0x000fea0003800000 */
[----:B------:R0:W5:Y:S02]  /*4600*/  LDG.E.LTC128B R25, desc[UR38][R6.64+0x1e4] ;  /* 0x0001e42606197981 */ /* 0x000164000c1e1920 */
.L_x_155:
[----:B------:R-:W-:Y:S05]  /*4610*/  BSYNC B1 ;  /* 0x0000000000017941 */ /* 0x000fea0003800000 */
.L_x_154:
[----:B--2--5:R-:W-:Y:S01]  /*4620*/  FMUL R4, R25, R90 ;  /* 0x0000005a19047220 */ /* 0x024fe20000400000 */
[----:B------:R-:W-:Y:S01]  /*4630*/  ISETP.GT.AND P2, PT, R3, 0x8, P2 ;  /* 0x000000080300780c */ /* 0x000fe20001744270 */
[----:B------:R-:W-:Y:S02]  /*4640*/  BSSY B1, `(.L_x_156) ;  /* 0x0000005000017945 */ /* 0x000fe40003800000 */
[----:B------:R-:W-:-:S05]  /*4650*/  FFMA R85, R85, R23, R4 ;  /* 0x0000001755557223 */ /* 0x000fca0000000004 */
[----:B------:R2:W-:Y:S05]  /*4660*/  @P1 STG.E desc[UR38][R10.64+0x1e4], R85 ;  /* 0x0001e4550a001986 */ /* 0x0005ea000c101926 */
[----:B------:R-:W-:Y:S05]  /*4670*/  @!P2 BRA `(.L_x_157) ;  /* 0x000000000004a947 */ /* 0x000fea0003800000 */
[----:B------:R0:W5:Y:S02]  /*4680*/  LDG.E.LTC128B R25, desc[UR38][R8.64+0x1e0] ;  /* 0x0001e02608197981 */ /* 0x000164000c1e1920 */
.L_x_157:
[----:B------:R-:W-:Y:S05]  /*4690*/  BSYNC B1 ;  /* 0x0000000000017941 */ /* 0x000fea0003800000 */
.L_x_156:
[----:B-----5:R-:W-:Y:S01]  /*46a0*/  FMUL R5, R25, R90 ;  /* 0x0000005a19057220 */ /* 0x020fe20000400000 */
[----:B------:R-:W-:Y:S01]  /*46b0*/  @P2 IMAD.MOV.U32 R4, RZ, RZ, R12 ;  /* 0x000000ffff042224 */ /* 0x000fe200078e000c */
[----:B------:R-:W-:Y:S01]  /*46c0*/  ISETP.GT.AND P0, PT, R3, 0x8, P0 ;  /* 0x000000080300780c */ /* 0x000fe20000704270 */
[----:B------:R-:W-:Y:S01]  /*46d0*/  BSSY B1, `(.L_x_158) ;  /* 0x0000006000017945 */ /* 0x000fe20003800000 */
[----:B01--4-:R-:W-:Y:S01]  /*46e0*/  FFMA R7, R86, R23, R5 ;  /* 0x0000001756077223 */ /* 0x013fe20000000005 */
[----:B------:R-:W-:-:S05]  /*46f0*/  @P2 IMAD.MOV.U32 R5, RZ, RZ, R13 ;  /* 0x000000ffff052224 */ /* 0x000fca00078e000d */
[----:B------:R0:W-:Y:S05]  /*4700*/  @P2 STG.E desc[UR38][R4.64+0x1e0], R7 ;  /* 0x0001e00704002986 */ /* 0x0001ea000c101926 */
[----:B------:R-:W-:Y:S05]  /*4710*/  @!P0 BRA `(.L_x_159) ;  /* 0x0000000000048947 */ /* 0x000fea0003800000 */
[----:B------:R1:W5:Y:S02]  /*4720*/  LDG.E.LTC128B R25, desc[UR38][R8.64+0x1e4] ;  /* 0x0001e42608197981 */ /* 0x000364000c1e1920 */
.L_x_159:
[----:B------:R-:W-:Y:S05]  /*4730*/  BSYNC B1 ;  /* 0x0000000000017941 */ /* 0x000fea0003800000 */
.L_x_158:
[----:B0----5:R-:W-:-:S04]  /*4740*/  FMUL R4, R25, R90 ;  /* 0x0000005a19047220 */ /* 0x021fc80000400000 */
[----:B------:R-:W-:Y:S01]  /*4750*/  FFMA R87, R87, R23, R4 ;  /* 0x0000001757577223 */ /* 0x000fe20000000004 */
[----:B------:R-:W-:Y:S06]  /*4760*/  @!P0 BRA `(.L_x_160) ;  /* 0x0000000c00c88947 */ /* 0x000fec0003800000 */
[----:B------:R0:W-:Y:S01]  /*4770*/  STG.E desc[UR38][R12.64+0x1e4], R87 ;  /* 0x0001e4570c007986 */ /* 0x0001e2000c101926 */
[----:B------:R-:W-:Y:S05]  /*4780*/  BRA `(.L_x_160) ;  /* 0x0000000c00c07947 */ /* 0x000fea0003800000 */
.L_x_35:
[----:B------:R-:W-:Y:S01]  /*4790*/  ISETP.GT.AND P0, PT, R4, 0x1, PT ;  /* 0x000000010400780c */ /* 0x000fe20003f04270 */
[----:B------:R-:W-:Y:S01]  /*47a0*/  ULDC.64 UR4, c[0x0][0x5c0] ;  /* 0x0001700000047ab9 */ /* 0x000fe20000000a00 */
[-C--:B------:R-:W-:Y:S01]  /*47b0*/  FMUL R5, R24, R23.reuse ;  /* 0x0000001718057220 */ /* 0x080fe20000400000 */
[C---:B------:R-:W-:Y:S01]  /*47c0*/  LEA R6, P4, R106.reuse, UR4, 0x2 ;  /* 0x000000046a067c11 */ /* 0x040fe2000f8810ff */
[-C--:B------:R-:W-:Y:S01]  /*47d0*/  FMUL R25, R25, R23.reuse ;  /* 0x0000001719197220 */ /* 0x080fe20000400000 */
[----:B------:R-:W-:Y:S01]  /*47e0*/  ISETP.GT.AND P2, PT, R3, RZ, P0 ;  /* 0x000000ff0300720c */ /* 0x000fe20000744270 */
[-C--:B------:R-:W-:Y:S01]  /*47f0*/  FMUL R27, R27, R23.reuse ;  /* 0x000000171b1b7220 */ /* 0x080fe20000400000 */
[----:B------:R-:W-:Y:S01]  /*4800*/  LEA.HI.X R7, R106, UR5, R115, 0x2, P4 ;  /* 0x000000056a077c11 */ /* 0x000fe2000a0f1473 */
[-C--:B------:R-:W-:Y:S01]  /*4810*/  FMUL R11, R28, R23.reuse ;  /* 0x000000171c0b7220 */ /* 0x080fe20000400000 */
[----:B------:R-:W-:Y:S01]  /*4820*/  ISETP.GT.AND P3, PT, R3, 0x8, P3 ;  /* 0x000000080300780c */ /* 0x000fe20001f64270 */
[-C--:B------:R-:W-:Y:S01]  /*4830*/  FMUL R29, R29, R23.reuse ;  /* 0x000000171d1d7220 */ /* 0x080fe20000400000 */
[----:B------:R-:W-:Y:S01]  /*4840*/  SHF.L.U64.HI R9, R91, 0x2, R92 ;  /* 0x000000025b097819 */ /* 0x000fe2000001025c */
[----:B------:R0:W-:Y:S01]  /*4850*/  @P1 STG.E desc[UR38][R6.64], R5 ;  /* 0x0000000506001986 */ /* 0x0001e2000c101926 */
[----:B------:R-:W-:Y:S01]  /*4860*/  ISETP.GT.AND P0, PT, R3, 0x8, P0 ;  /* 0x000000080300780c */ /* 0x000fe20000704270 */
[-C--:B------:R-:W-:Y:S01]  /*4870*/  FMUL R31, R31, R23.reuse ;  /* 0x000000171f1f7220 */ /* 0x080fe20000400000 */
[----:B------:R-:W-:Y:S01]  /*4880*/  LEA R8, P1, R91, R6, 0x2 ;  /* 0x000000065b087211 */ /* 0x000fe200078210ff */
[-C--:B------:R-:W-:Y:S01]  /*4890*/  FMUL R33, R33, R23.reuse ;  /* 0x0000001721217220 */ /* 0x080fe20000400000 */
[C---:B------:R-:W-:Y:S01]  /*48a0*/  ISETP.GT.AND P5, PT, R4.reuse, 0x8, PT ;  /* 0x000000080400780c */ /* 0x040fe20003fa4270 */
[----:B------:R-:W-:Y:S01]  /*48b0*/  @P2 STG.E desc[UR38][R6.64+0x4], R25 ;  /* 0x0000041906002986 */ /* 0x000fe2000c101926 */
[----:B------:R-:W-:Y:S01]  /*48c0*/  ISETP.GT.AND P4, PT, R4, 0x9, PT ;  /* 0x000000090400780c */ /* 0x000fe20003f84270 */
[----:B------:R-:W-:Y:S01]  /*48d0*/  IMAD.X R9, R9, 0x1, R7, P1 ;  /* 0x0000000109097824 */ /* 0x000fe200008e0607 */
[----:B------:R-:W-:Y:S01]  /*48e0*/  ISETP.GT.AND P2, PT, R3, RZ, P5 ;  /* 0x000000ff0300720c */ /* 0x000fe20002f44270 */
[-C--:B------:R-:W-:Y:S01]  /*48f0*/  FMUL R35, R35, R23.reuse ;  /* 0x0000001723237220 */ /* 0x080fe20000400000 */
[C---:B------:R-:W-:Y:S01]  /*4900*/  ISETP.GT.AND P1, PT, R3.reuse, RZ, P4 ;  /* 0x000000ff0300720c */ /* 0x040fe20002724270 */
[-C--:B0-----:R-:W-:Y:S01]  /*4910*/  FMUL R5, R26, R23.reuse ;  /* 0x000000171a057220 */ /* 0x081fe20000400000 */
[----:B------:R-:W-:Y:S01]  /*4920*/  ISETP.GT.AND P4, PT, R3, 0x8, P4 ;  /* 0x000000080300780c */ /* 0x000fe20002784270 */
[-C--:B------:R-:W-:Y:S01]  /*4930*/  FMUL R37, R37, R23.reuse ;  /* 0x0000001725257220 */ /* 0x080fe20000400000 */
[-C--:B------:R-:W-:Y:S01]  /*4940*/  FMUL R39, R39, R23.reuse ;  /* 0x0000001727277220 */ /* 0x080fe20000400000 */
[-C--:B------:R-:W-:Y:S01]  /*4950*/  FMUL R41, R41, R23.reuse ;  /* 0x0000001729297220 */ /* 0x080fe20000400000 */
[----:B------:R0:W-:Y:S01]  /*4960*/  @P3 STG.E desc[UR38][R8.64], R5 ;  /* 0x0000000508003986 */ /* 0x0001e2000c101926 */
[C---:B------:R-:W-:Y:S01]  /*4970*/  ISETP.GT.AND P3, PT, R4.reuse, 0x11, PT ;  /* 0x000000110400780c */ /* 0x040fe20003f64270 */
[-C--:B------:R-:W-:Y:S01]  /*4980*/  FMUL R43, R43, R23.reuse ;  /* 0x000000172b2b7220 */ /* 0x080fe20000400000 */
[-C--:B------:R-:W-:Y:S01]  /*4990*/  FMUL R45, R45, R23.reuse ;  /* 0x000000172d2d7220 */ /* 0x080fe20000400000 */
[----:B------:R-:W-:Y:S01]  /*49a0*/  @P0 STG.E desc[UR38][R8.64+0x4], R27 ;  /* 0x0000041b08000986 */ /* 0x000fe2000c101926 */
[----:B------:R-:W-:Y:S01]  /*49b0*/  ISETP.GT.AND P0, PT, R3, 0x8, P5 ;  /* 0x000000080300780c */ /* 0x000fe20002f04270 */
[-C--:B------:R-:W-:Y:S01]  /*49c0*/  FMUL R47, R47, R23.reuse ;  /* 0x000000172f2f7220 */ /* 0x080fe20000400000 */
[----:B------:R-:W-:Y:S01]  /*49d0*/  ISETP.GT.AND P5, PT, R4, 0x10, PT ;  /* 0x000000100400780c */ /* 0x000fe20003fa4270 */
[----:B------:R1:W-:Y:S01]  /*49e0*/  @P2 STG.E desc[UR38][R6.64+0x20], R11 ;  /* 0x0000200b06002986 */ /* 0x0003e2000c101926 */
[-C--:B------:R-:W-:Y:S01]  /*49f0*/  FMUL R49, R49, R23.reuse ;  /* 0x0000001731317220 */ /* 0x080fe20000400000 */
[-C--:B------:R-:W-:Y:S01]  /*4a00*/  FMUL R51, R51, R23.reuse ;  /* 0x0000001733337220 */ /* 0x080fe20000400000 */
[C---:B------:R-:W-:Y:S01]  /*4a10*/  ISETP.GT.AND P2, PT, R3.reuse, RZ, P5 ;  /* 0x000000ff0300720c */ /* 0x040fe20002f44270 */
[----:B------:R-:W-:Y:S01]  /*4a20*/  @P1 STG.E desc[UR38][R6.64+0x24], R29 ;  /* 0x0000241d06001986 */ /* 0x000fe2000c101926 */
[C---:B------:R-:W-:Y:S01]  /*4a30*/  ISETP.GT.AND P1, PT, R3.reuse, RZ, P3 ;  /* 0x000000ff0300720c */ /* 0x040fe20001f24270 */
[-C--:B0-----:R-:W-:Y:S01]  /*4a40*/  FMUL R5, R30, R23.reuse ;  /* 0x000000171e057220 */ /* 0x081fe20000400000 */
[----:B------:R-:W-:Y:S01]  /*4a50*/  ISETP.GT.AND P3, PT, R3, 0x8, P3 ;  /* 0x000000080300780c */ /* 0x000fe20001f64270 */
[-C--:B------:R-:W-:Y:S01]  /*4a60*/  FMUL R53, R53, R23.reuse ;  /* 0x0000001735357220 */ /* 0x080fe20000400000 */
[-C--:B------:R-:W-:Y:S01]  /*4a70*/  FMUL R55, R55, R23.reuse ;  /* 0x0000001737377220 */ /* 0x080fe20000400000 */
[-C--:B------:R-:W-:Y:S01]  /*4a80*/  FMUL R57, R57, R23.reuse ;  /* 0x0000001739397220 */ /* 0x080fe20000400000 */
[----:B------:R0:W-:Y:S01]  /*4a90*/  @P0 STG.E desc[UR38][R8.64+0x20], R5 ;  /* 0x0000200508000986 */ /* 0x0001e2000c101926 */
[-C--:B-1----:R-:W-:Y:S01]  /*4aa0*/  FMUL R11, R32, R23.reuse ;  /* 0x00000017200b7220 */ /* 0x082fe20000400000 */
[----:B------:R-:W-:Y:S01]  /*4ab0*/  ISETP.GT.AND P0, PT, R3, 0x8, P5 ;  /* 0x000000080300780c */ /* 0x000fe20002f04270 */
[-C--:B------:R-:W-:Y:S01]  /*4ac0*/  FMUL R59, R59, R23.reuse ;  /* 0x000000173b3b7220 */ /* 0x080fe20000400000 */
[----:B------:R-:W-:Y:S01]  /*4ad0*/  @P4 STG.E desc[UR38][R8.64+0x24], R31 ;  /* 0x0000241f08004986 */ /* 0x000fe2000c101926 */
[C---:B------:R-:W-:Y:S01]  /*4ae0*/  ISETP.GT.AND P5, PT, R4.reuse, 0x18, PT ;  /* 0x000000180400780c */ /* 0x040fe20003fa4270 */
[-C--:B------:R-:W-:Y:S01]  /*4af0*/  FMUL R61, R61, R23.reuse ;  /* 0x000000173d3d7220 */ /* 0x080fe20000400000 */
[----:B------:R-:W-:Y:S01]  /*4b00*/  ISETP.GT.AND P4, PT, R4, 0x19, PT ;  /* 0x000000190400780c */ /* 0x000fe20003f84270 */
[----:B------:R1:W-:Y:S01]  /*4b10*/  @P2 STG.E desc[UR38][R6.64+0x40], R11 ;  /* 0x0000400b06002986 */ /* 0x0003e2000c101926 */
[----:B------:R-:W-:Y:S01]  /*4b20*/  ISETP.GT.AND P2, PT, R3, RZ, P5 ;  /* 0x000000ff0300720c */ /* 0x000fe20002f44270 */
[-C--:B------:R-:W-:Y:S01]  /*4b30*/  FMUL R63, R63, R23.reuse ;  /* 0x000000173f3f7220 */ /* 0x080fe20000400000 */
[-C--:B------:R-:W-:Y:S01]  /*4b40*/  FMUL R65, R65, R23.reuse ;  /* 0x0000001741417220 */ /* 0x080fe20000400000 */
        /* <DEDUP_REMOVED lines=32> */
[----:B------:R-:W-:Y:S01]  /*4d50*/  FMUL R87, R87, R23 ;  /* 0x0000001757577220 */ /* 0x000fe20000400000 */
[----:B------:R-:W-:Y:S01]  /*4d60*/  ISETP.GT.AND P4, PT, R4, 0x29, PT ;  /* 0x000000290400780c */ /* 0x000fe20003f84270 */
[----:B------:R1:W-:Y:S01]  /*4d70*/  @P2 STG.E desc[UR38][R6.64+0x80], R11 ;  /* 0x0000800b06002986 */ /* 0x0003e2000c101926 */
[----:B------:R-:W-:-:S03]  /*4d80*/  ISETP.GT.AND P2, PT, R3, RZ, P5 ;  /* 0x000000ff0300720c */ /* 0x000fc60002f44270 */
[----:B------:R-:W-:Y:S01]  /*4d90*/  @P1 STG.E desc[UR38][R6.64+0x84], R41 ;  /* 0x0000842906001986 */ /* 0x000fe2000c101926 */
[C---:B------:R-:W-:Y:S01]  /*4da0*/  ISETP.GT.AND P1, PT, R3.reuse, RZ, P4 ;  /* 0x000000ff0300720c */ /* 0x040fe20002724270 */
[----:B0-----:R-:W-:Y:S01]  /*4db0*/  FMUL R5, R42, R23 ;  /* 0x000000172a057220 */ /* 0x001fe20000400000 */
[----:B------:R-:W-:-:S04]  /*4dc0*/  ISETP.GT.AND P4, PT, R3, 0x8, P4 ;  /* 0x000000080300780c */ /* 0x000fc80002784270 */
[----:B------:R0:W-:Y:S01]  /*4dd0*/  @P0 STG.E desc[UR38][R8.64+0x80], R5 ;  /* 0x0000800508000986 */ /* 0x0001e2000c101926 */
[----:B-1----:R-:W-:Y:S01]  /*4de0*/  FMUL R11, R44, R23 ;  /* 0x000000172c0b7220 */ /* 0x002fe20000400000 */
[C---:B------:R-:W-:Y:S02]  /*4df0*/  ISETP.GT.AND P0, PT, R3.reuse, 0x8, P5 ;  /* 0x000000080300780c */ /* 0x040fe40002f04270 */
[----:B------:R-:W-:Y:S01]  /*4e00*/  @P3 STG.E desc[UR38][R8.64+0x84], R43 ;  /* 0x0000842b08003986 */ /* 0x000fe2000c101926 */
[C---:B------:R-:W-:Y:S02]  /*4e10*/  ISETP.GT.AND P5, PT, R4.reuse, 0x30, PT ;  /* 0x000000300400780c */ /* 0x040fe40003fa4270 */
        /* <DEDUP_REMOVED lines=21> */
[----:B------:R-:W-:Y:S02]  /*4f70*/  ISETP.GT.AND P0, PT, R3, 0x8, P5 ;  /* 0x000000080300780c */ /* 0x000fe40002f04270 */
[----:B------:R-:W-:Y:S01]  /*4f80*/  @P3 STG.E desc[UR38][R8.64+0xc4], R51 ;  /* 0x0000c43308003986 */ /* 0x000fe2000c101926 */
[----:B------:R-:W-:-:S03]  /*4f90*/  ISETP.GT.AND P5, PT, R4, 0x40, PT ;  /* 0x000000400400780c */ /* 0x000fc60003fa4270 */
[----:B------:R1:W-:Y:S01]  /*4fa0*/  @P2 STG.E desc[UR38][R6.64+0xe0], R11 ;  /* 0x0000e00b06002986 */ /* 0x0003e2000c101926 */
[----:B------:R-:W-:-:S03]  /*4fb0*/  ISETP.GT.AND P3, PT, R3, RZ, P5 ;  /* 0x000000ff0300720c */ /* 0x000fc60002f64270 */
[----:B------:R-:W-:Y:S01]  /*4fc0*/  @P1 STG.E desc[UR38][R6.64+0xe4], R53 ;  /* 0x0000e43506001986 */ /* 0x000fe2000c101926 */
[----:B------:R-:W-:Y:S01]  /*4fd0*/  ISETP.GT.AND P1, PT, R4, 0x41, PT ;  /* 0x000000410400780c */ /* 0x000fe20003f24270 */
[----:B0-----:R-:W-:-:S03]  /*4fe0*/  FMUL R5, R54, R23 ;  /* 0x0000001736057220 */ /* 0x001fc60000400000 */
[C---:B------:R-:W-:Y:S02]  /*4ff0*/  ISETP.GT.AND P2, PT, R3.reuse, RZ, P1 ;  /* 0x000000ff0300720c */ /* 0x040fe40000f44270 */
[----:B------:R0:W-:Y:S01]  /*5000*/  @P0 STG.E desc[UR38][R8.64+0xe0], R5 ;  /* 0x0000e00508000986 */ /* 0x0001e2000c101926 */
[-C--:B-1----:R-:W-:Y:S01]  /*5010*/  FMUL R11, R56, R23.reuse ;  /* 0x00000017380b7220 */ /* 0x082fe20000400000 */
[C---:B------:R-:W-:Y:S02]  /*5020*/  ISETP.GT.AND P0, PT, R3.reuse, 0x8, P5 ;  /* 0x000000080300780c */ /* 0x040fe40002f04270 */
[----:B------:R-:W-:Y:S01]  /*5030*/  @P4 STG.E desc[UR38][R8.64+0xe4], R55 ;  /* 0x0000e43708004986 */ /* 0x000fe2000c101926 */
[C---:B------:R-:W-:Y:S02]  /*5040*/  ISETP.GT.AND P1, PT, R3.reuse, 0x8, P1 ;  /* 0x000000080300780c */ /* 0x040fe40000f24270 */
[C---:B------:R-:W-:Y:S01]  /*5050*/  ISETP.GT.AND P5, PT, R4.reuse, 0x48, PT ;  /* 0x000000480400780c */ /* 0x040fe20003fa4270 */
[----:B------:R1:W-:Y:S03]  /*5060*/  @P3 STG.E desc[UR38][R6.64+0x100], R11 ;  /* 0x0001000b06003986 */ /* 0x0003e6000c101926 */
[----:B------:R-:W-:Y:S01]  /*5070*/  ISETP.GT.AND P4, PT, R3, RZ, P5 ;  /* 0x000000ff0300720c */ /* 0x000fe20002f84270 */
[----:B------:R-:W-:Y:S01]  /*5080*/  @P2 STG.E desc[UR38][R6.64+0x104], R57 ;  /* 0x0001043906002986 */ /* 0x000fe2000c101926 */
[----:B------:R-:W-:Y:S01]  /*5090*/  ISETP.GT.AND P2, PT, R4, 0x49, PT ;  /* 0x000000490400780c */ /* 0x000fe20003f44270 */
[----:B0-----:R-:W-:-:S03]  /*50a0*/  FMUL R5, R58, R23 ;  /* 0x000000173a057220 */ /* 0x001fc60000400000 */
[C---:B------:R-:W-:Y:S02]  /*50b0*/  ISETP.GT.AND P3, PT, R3.reuse, RZ, P2 ;  /* 0x000000ff0300720c */ /* 0x040fe40001764270 */
[----:B------:R0:W-:Y:S01]  /*50c0*/  @P0 STG.E desc[UR38][R8.64+0x100], R5 ;  /* 0x0001000508000986 */ /* 0x0001e2000c101926 */
[----:B-1----:R-:W-:Y:S01]  /*50d0*/  FMUL R11, R60, R23 ;  /* 0x000000173c0b7220 */ /* 0x002fe20000400000 */
[C---:B------:R-:W-:Y:S02]  /*50e0*/  ISETP.GT.AND P2, PT, R3.reuse, 0x8, P2 ;  /* 0x000000080300780c */ /* 0x040fe40001744270 */
[----:B------:R-:W-:Y:S01]  /*50f0*/  @P1 STG.E desc[UR38][R8.64+0x104], R59 ;  /* 0x0001043b08001986 */ /* 0x000fe2000c101926 */
[----:B------:R-:W-:Y:S02]  /*5100*/  ISETP.GT.AND P1, PT, R3, 0x8, P5 ;  /* 0x000000080300780c */ /* 0x000fe40002f24270 */
[C---:B------:R-:W-:Y:S01]  /*5110*/  ISETP.GT.AND P5, PT, R4.reuse, 0x50, PT ;  /* 0x000000500400780c */ /* 0x040fe20003fa4270 */
[----:B------:R1:W-:Y:S01]  /*5120*/  @P4 STG.E desc[UR38][R6.64+0x120], R11 ;  /* 0x0001200b06004986 */ /* 0x0003e2000c101926 */
[----:B------:R-:W-:-:S03]  /*5130*/  ISETP.GT.AND P0, PT, R4, 0x51, PT ;  /* 0x000000510400780c */ /* 0x000fc60003f04270 */
[----:B------:R-:W-:Y:S01]  /*5140*/  @P3 STG.E desc[UR38][R6.64+0x124], R61 ;  /* 0x0001243d06003986 */ /* 0x000fe2000c101926 */
[C---:B------:R-:W-:Y:S01]  /*5150*/  ISETP.GT.AND P3, PT, R3.reuse, RZ, P5 ;  /* 0x000000ff0300720c */ /* 0x040fe20002f64270 */
[-C--:B0-----:R-:W-:Y:S01]  /*5160*/  FMUL R5, R62, R23.reuse ;  /* 0x000000173e057220 */ /* 0x081fe20000400000 */
[C---:B------:R-:W-:Y:S02]  /*5170*/  ISETP.GT.AND P4, PT, R3.reuse, RZ, P0 ;  /* 0x000000ff0300720c */ /* 0x040fe40000784270 */
[C---:B------:R-:W-:Y:S02]  /*5180*/  ISETP.GT.AND P0, PT, R3.reuse, 0x8, P0 ;  /* 0x000000080300780c */ /* 0x040fe40000704270 */
[----:B------:R0:W-:Y:S01]  /*5190*/  @P1 STG.E desc[UR38][R8.64+0x120], R5 ;  /* 0x0001200508001986 */ /* 0x0001e2000c101926 */
[----:B------:R-:W-:Y:S01]  /*51a0*/  ISETP.GT.AND P1, PT, R3, 0x8, P5 ;  /* 0x000000080300780c */ /* 0x000fe20002f24270 */
[----:B-1----:R-:W-:Y:S02]  /*51b0*/  FMUL R11, R64, R23 ;  /* 0x00000017400b7220 */ /* 0x002fe40000400000 */
[----:B------:R-:W-:Y:S01]  /*51c0*/  @P2 STG.E desc[UR38][R8.64+0x124], R63 ;  /* 0x0001243f08002986 */ /* 0x000fe2000c101926 */
[----:B------:R-:W-:-:S03]  /*51d0*/  ISETP.GT.AND P2, PT, R4, 0x58, PT ;  /* 0x000000580400780c */ /* 0x000fc60003f44270 */
[----:B------:R1:W-:Y:S01]  /*51e0*/  @P3 STG.E desc[UR38][R6.64+0x140], R11 ;  /* 0x0001400b06003986 */ /* 0x0003e2000c101926 */
[C---:B------:R-:W-:Y:S02]  /*51f0*/  ISETP.GT.AND P5, PT, R3.reuse, RZ, P2 ;  /* 0x000000ff0300720c */ /* 0x040fe400017a4270 */
[----:B------:R-:W-:Y:S01]  /*5200*/  ISETP.GT.AND P3, PT, R4, 0x59, PT ;  /* 0x000000590400780c */ /* 0x000fe20003f64270 */
[-C--:B0-----:R-:W-:Y:S01]  /*5210*/  FMUL R5, R66, R23.reuse ;  /* 0x0000001742057220 */ /* 0x081fe20000400000 */
[----:B------:R-:W-:Y:S01]  /*5220*/  @P4 STG.E desc[UR38][R6.64+0x144], R65 ;  /* 0x0001444106004986 */ /* 0x000fe2000c101926 */
[C---:B------:R-:W-:Y:S02]  /*5230*/  ISETP.GT.AND P2, PT, R3.reuse, 0x8, P2 ;  /* 0x000000080300780c */ /* 0x040fe40001744270 */
[C---:B------:R-:W-:Y:S01]  /*5240*/  ISETP.GT.AND P4, PT, R3.reuse, RZ, P3 ;  /* 0x000000ff0300720c */ /* 0x040fe20001f84270 */
[----:B------:R0:W-:Y:S01]  /*5250*/  @P1 STG.E desc[UR38][R8.64+0x140], R5 ;  /* 0x0001400508001986 */ /* 0x0001e2000c101926 */
[----:B------:R-:W-:Y:S01]  /*5260*/  ISETP.GT.AND P3, PT, R3, 0x8, P3 ;  /* 0x000000080300780c */ /* 0x000fe20001f64270 */
[----:B-1----:R-:W-:-:S02]  /*5270*/  FMUL R11, R68, R23 ;  /* 0x00000017440b7220 */ /* 0x002fc40000400000 */
[----:B------:R-:W-:Y:S01]  /*5280*/  @P0 STG.E desc[UR38][R8.64+0x144], R67 ;  /* 0x0001444308000986 */ /* 0x000fe2000c101926 */
[C---:B------:R-:W-:Y:S02]  /*5290*/  ISETP.GT.AND P0, PT, R4.reuse, 0x60, PT ;  /* 0x000000600400780c */ /* 0x040fe40003f04270 */
[----:B------:R-:W-:Y:S01]  /*52a0*/  ISETP.GT.AND P1, PT, R4, 0x61, PT ;  /* 0x000000610400780c */ /* 0x000fe20003f24270 */
[----:B------:R1:W-:Y:S01]  /*52b0*/  @P5 STG.E desc[UR38][R6.64+0x160], R11 ;  /* 0x0001600b06005986 */ /* 0x0003e2000c101926 */
[C---:B------:R-:W-:Y:S02]  /*52c0*/  ISETP.GT.AND P5, PT, R3.reuse, RZ, P0 ;  /* 0x000000ff0300720c */ /* 0x040fe400007a4270 */
[C---:B------:R-:W-:Y:S01]  /*52d0*/  ISETP.GT.AND P0, PT, R3.reuse, 0x8, P0 ;  /* 0x000000080300780c */ /* 0x040fe20000704270 */
[----:B0-----:R-:W-:Y:S01]  /*52e0*/  FMUL R5, R70, R23 ;  /* 0x0000001746057220 */ /* 0x001fe20000400000 */
[----:B------:R-:W-:Y:S01]  /*52f0*/  @P4 STG.E desc[UR38][R6.64+0x164], R69 ;  /* 0x0001644506004986 */ /* 0x000fe2000c101926 */
[----:B------:R-:W-:-:S02]  /*5300*/  ISETP.GT.AND P4, PT, R3, RZ, P1 ;  /* 0x000000ff0300720c */ /* 0x000fc40000f84270 */
[----:B------:R-:W-:Y:S01]  /*5310*/  ISETP.GT.AND P1, PT, R3, 0x8, P1 ;  /* 0x000000080300780c */ /* 0x000fe20000f24270 */
[----:B------:R0:W-:Y:S01]  /*5320*/  @P2 STG.E desc[UR38][R8.64+0x160], R5 ;  /* 0x0001600508002986 */ /* 0x0001e2000c101926 */
[----:B------:R-:W-:Y:S01]  /*5330*/  ISETP.GT.AND P2, PT, R4, 0x68, PT ;  /* 0x000000680400780c */ /* 0x000fe20003f44270 */
[----:B-1----:R-:W-:Y:S02]  /*5340*/  FMUL R11, R72, R23 ;  /* 0x00000017480b7220 */ /* 0x002fe40000400000 */
[----:B------:R-:W-:Y:S01]  /*5350*/  @P3 STG.E desc[UR38][R8.64+0x164], R71 ;  /* 0x0001644708003986 */ /* 0x000fe2000c101926 */
[----:B------:R-:W-:-:S03]  /*5360*/  ISETP.GT.AND P3, PT, R4, 0x69, PT ;  /* 0x000000690400780c */ /* 0x000fc60003f64270 */
[----:B------:R1:W-:Y:S01]  /*5370*/  @P5 STG.E desc[UR38][R6.64+0x180], R11 ;  /* 0x0001800b06005986 */ /* 0x0003e2000c101926 */
[C---:B------:R-:W-:Y:S02]  /*5380*/  ISETP.GT.AND P5, PT, R3.reuse, RZ, P2 ;  /* 0x000000ff0300720c */ /* 0x040fe400017a4270 */
[C---:B------:R-:W-:Y:S01]  /*5390*/  ISETP.GT.AND P2, PT, R3.reuse, 0x8, P2 ;  /* 0x000000080300780c */ /* 0x040fe20001744270 */
[-C--:B0-----:R-:W-:Y:S01]  /*53a0*/  FMUL R5, R74, R23.reuse ;  /* 0x000000174a057220 */ /* 0x081fe20000400000 */
[----:B------:R-:W-:Y:S01]  /*53b0*/  @P4 STG.E desc[UR38][R6.64+0x184], R73 ;  /* 0x0001844906004986 */ /* 0x000fe2000c101926 */
[C---:B------:R-:W-:Y:S02]  /*53c0*/  ISETP.GT.AND P4, PT, R3.reuse, RZ, P3 ;  /* 0x000000ff0300720c */ /* 0x040fe40001f84270 */
[----:B------:R-:W-:Y:S01]  /*53d0*/  ISETP.GT.AND P3, PT, R3, 0x8, P3 ;  /* 0x000000080300780c */ /* 0x000fe20001f64270 */
[----:B------:R0:W-:Y:S01]  /*53e0*/  @P0 STG.E desc[UR38][R8.64+0x180], R5 ;  /* 0x0001800508000986 */ /* 0x0001e2000c101926 */
[----:B------:R-:W-:Y:S01]  /*53f0*/  ISETP.GT.AND P0, PT, R4, 0x70, PT ;  /* 0x000000700400780c */ /* 0x000fe20003f04270 */
[----:B-1----:R-:W-:-:S02]  /*5400*/  FMUL R11, R76, R23 ;  /* 0x000000174c0b7220 */ /* 0x002fc40000400000 */
[----:B------:R-:W-:Y:S01]  /*5410*/  @P1 STG.E desc[UR38][R8.64+0x184], R75 ;  /* 0x0001844b08001986 */ /* 0x000fe2000c101926 */
[----:B------:R-:W-:-:S03]  /*5420*/  ISETP.GT.AND P1, PT, R4, 0x71, PT ;  /* 0x000000710400780c */ /* 0x000fc60003f24270 */
[----:B------:R1:W-:Y:S01]  /*5430*/  @P5 STG.E desc[UR38][R6.64+0x1a0], R11 ;  /* 0x0001a00b06005986 */ /* 0x0003e2000c101926 */
[C---:B------:R-:W-:Y:S02]  /*5440*/  ISETP.GT.AND P5, PT, R3.reuse, RZ, P0 ;  /* 0x000000ff0300720c */ /* 0x040fe400007a4270 */
[C---:B------:R-:W-:Y:S01]  /*5450*/  ISETP.GT.AND P0, PT, R3.reuse, 0x8, P0 ;  /* 0x000000080300780c */ /* 0x040fe20000704270 */
[----:B------:R-:W-:Y:S01]  /*5460*/  @P4 STG.E desc[UR38][R6.64+0x1a4], R77 ;  /* 0x0001a44d06004986 */ /* 0x000fe2000c101926 */
[-C--:B0-----:R-:W-:Y:S01]  /*5470*/  FMUL R5, R78, R23.reuse ;  /* 0x000000174e057220 */ /* 0x081fe20000400000 */
[C---:B------:R-:W-:Y:S02]  /*5480*/  ISETP.GT.AND P4, PT, R3.reuse, RZ, P1 ;  /* 0x000000ff0300720c */ /* 0x040fe40000f84270 */
[----:B------:R-:W-:Y:S02]  /*5490*/  ISETP.GT.AND P1, PT, R3, 0x8, P1 ;  /* 0x000000080300780c */ /* 0x000fe40000f24270 */
[----:B------:R0:W-:Y:S01]  /*54a0*/  @P2 STG.E desc[UR38][R8.64+0x1a0], R5 ;  /* 0x0001a00508002986 */ /* 0x0001e2000c101926 */
[----:B------:R-:W-:Y:S01]  /*54b0*/  ISETP.GT.AND P2, PT, R4, 0x78, PT ;  /* 0x000000780400780c */ /* 0x000fe20003f44270 */
[----:B-1----:R-:W-:-:S02]  /*54c0*/  FMUL R11, R80, R23 ;  /* 0x00000017500b7220 */ /* 0x002fc40000400000 */
[----:B------:R-:W-:Y:S01]  /*54d0*/  @P3 STG.E desc[UR38][R8.64+0x1a4], R79 ;  /* 0x0001a44f08003986 */ /* 0x000fe2000c101926 */
[----:B------:R-:W-:Y:S01]  /*54e0*/  ISETP.GT.AND P3, PT, R4, 0x79, PT ;  /* 0x000000790400780c */ /* 0x000fe20003f64270 */
[----:B------:R-:W-:Y:S02]  /*54f0*/  @P5 IMAD.MOV.U32 R4, RZ, RZ, R6 ;  /* 0x000000ffff045224 */ /* 0x000fe400078e0006 */
[----:B0-----:R-:W-:-:S05]  /*5500*/  @P5 IMAD.MOV.U32 R5, RZ, RZ, R7 ;  /* 0x000000ffff055224 */ /* 0x001fca00078e0007 */
[----:B------:R0:W-:Y:S01]  /*5510*/  @P5 STG.E desc[UR38][R4.64+0x1c0], R11 ;  /* 0x0001c00b04005986 */ /* 0x0001e2000c101926 */
[C---:B------:R-:W-:Y:S02]  /*5520*/  ISETP.GT.AND P5, PT, R3.reuse, RZ, P3 ;  /* 0x000000ff0300720c */ /* 0x040fe40001fa4270 */
[----:B------:R-:W-:Y:S01]  /*5530*/  ISETP.GT.AND P3, PT, R3, 0x8, P3 ;  /* 0x000000080300780c */ /* 0x000fe20001f64270 */
[----:B0-----:R-:W-:Y:S02]  /*5540*/  @P4 IMAD.MOV.U32 R4, RZ, RZ, R6 ;  /* 0x000000ffff044224 */ /* 0x001fe400078e0006 */
[----:B------:R-:W-:Y:S01]  /*5550*/  FMUL R11, R84, R23 ;  /* 0x00000017540b7220 */ /* 0x000fe20000400000 */
[----:B------:R-:W-:-:S05]  /*5560*/  @P4 IMAD.MOV.U32 R5, RZ, RZ, R7 ;  /* 0x000000ffff054224 */ /* 0x000fca00078e0007 */
[----:B------:R0:W-:Y:S01]  /*5570*/  @P4 STG.E desc[UR38][R4.64+0x1c4], R81 ;  /* 0x0001c45104004986 */ /* 0x0001e2000c101926 */
[C---:B------:R-:W-:Y:S02]  /*5580*/  ISETP.GT.AND P4, PT, R3.reuse, RZ, P2 ;  /* 0x000000ff0300720c */ /* 0x040fe40001784270 */
[----:B------:R-:W-:Y:S01]  /*5590*/  ISETP.GT.AND P2, PT, R3, 0x8, P2 ;  /* 0x000000080300780c */ /* 0x000fe20001744270 */
[----:B------:R-:W-:Y:S01]  /*55a0*/  FMUL R3, R82, R23 ;  /* 0x0000001752037220 */ /* 0x000fe20000400000 */
[----:B0-----:R-:W-:Y:S02]  /*55b0*/  @P0 IMAD.MOV.U32 R4, RZ, RZ, R8 ;  /* 0x000000ffff040224 */ /* 0x001fe400078e0008 */
[----:B------:R-:W-:-:S05]  /*55c0*/  @P0 IMAD.MOV.U32 R5, RZ, RZ, R9 ;  /* 0x000000ffff050224 */ /* 0x000fca00078e0009 */
[----:B------:R0:W-:Y:S02]  /*55d0*/  @P0 STG.E desc[UR38][R4.64+0x1c0], R3 ;  /* 0x0001c00304000986 */ /* 0x0001e4000c101926 */
[----:B0-----:R-:W-:Y:S02]  /*55e0*/  @P1 IMAD.MOV.U32 R4, RZ, RZ, R8 ;  /* 0x000000ffff041224 */ /* 0x001fe400078e0008 */
[----:B------:R-:W-:-:S05]  /*55f0*/  @P1 IMAD.MOV.U32 R5, RZ, RZ, R9 ;  /* 0x000000ffff051224 */ /* 0x000fca00078e0009 */
[----:B------:R0:W-:Y:S02]  /*5600*/  @P1 STG.E desc[UR38][R4.64+0x1c4], R83 ;  /* 0x0001c45304001986 */ /* 0x0001e4000c101926 */
[----:B0-----:R-:W-:Y:S02]  /*5610*/  @P4 IMAD.MOV.U32 R4, RZ, RZ, R6 ;  /* 0x000000ffff044224 */ /* 0x001fe400078e0006 */
[----:B------:R-:W-:-:S05]  /*5620*/  @P4 IMAD.MOV.U32 R5, RZ, RZ, R7 ;  /* 0x000000ffff054224 */ /* 0x000fca00078e0007 */
[----:B------:R0:W-:Y:S04]  /*5630*/  @P4 STG.E desc[UR38][R4.64+0x1e0], R11 ;  /* 0x0001e00b04004986 */ /* 0x0001e8000c101926 */
[----:B------:R4:W-:Y:S01]  /*5640*/  @P5 STG.E desc[UR38][R6.64+0x1e4], R85 ;  /* 0x0001e45506005986 */ /* 0x0009e2000c101926 */
[----:B0-----:R-:W-:Y:S02]  /*5650*/  @P2 IMAD.MOV.U32 R4, RZ, RZ, R8 ;  /* 0x000000ffff042224 */ /* 0x001fe400078e0008 */
[----:B------:R-:W-:-:S05]  /*5660*/  @P2 IMAD.MOV.U32 R5, RZ, RZ, R9 ;  /* 0x000000ffff052224 */ /* 0x000fca00078e0009 */
[----:B------:R4:W-:Y:S04]  /*5670*/  @P2 STG.E desc[UR38][R4.64+0x1e0], R13 ;  /* 0x0001e00d04002986 */ /* 0x0009e8000c101926 */
[----:B------:R4:W-:Y:S02]  /*5680*/  @P3 STG.E desc[UR38][R8.64+0x1e4], R87 ;  /* 0x0001e45708003986 */ /* 0x0009e4000c101926 */
.L_x_160:
[----:B------:R-:W-:Y:S05]  /*5690*/  BSYNC B0 ;  /* 0x0000000000007941 */ /* 0x000fea0003800000 */
.L_x_34:
[----:B------:R-:W-:Y:S01]  /*56a0*/  IADD3 R16, P0, R16, UR36, RZ ;  /* 0x0000002410107c10 */ /* 0x000fe2000ff1e0ff */
[----:B------:R-:W-:Y:S01]  /*56b0*/  ULDC.64 UR4, c[0x0][0x650] ;  /* 0x0001940000047ab9 */ /* 0x000fe20000000a00 */
[----:B------:R-:W-:Y:S01]  /*56c0*/  PRMT R3, RZ, 0x7610, R3 ;  /* 0x00007610ff037816 */ /* 0x000fe20000000003 */
[----:B------:R-:W-:Y:S01]  /*56d0*/  IMAD.MOV.U32 R100, RZ, RZ, -0x1 ;  /* 0xffffffffff647424 */ /* 0x000fe200078e00ff */
[----:B------:R-:W-:Y:S01]  /*56e0*/  IADD3.X R17, R17, UR42, RZ, P0, !PT ;  /* 0x0000002a11117c10 */ /* 0x000fe200087fe4ff */
[----:B------:R-:W-:Y:S01]  /*56f0*/  IMAD.MOV.U32 R101, RZ, RZ, -0x1 ;  /* 0xffffffffff657424 */ /* 0x000fe200078e00ff */
[----:B------:R-:W-:-:S04]  /*5700*/  ISETP.GE.U32.AND P0, PT, R16, UR4, PT ;  /* 0x0000000410007c0c */ /* 0x000fc8000bf06070 */
[----:B------:R-:W-:-:S13]  /*5710*/  ISETP.GE.U32.AND.EX P0, PT, R17, UR5, PT, P0 ;  /* 0x0000000511007c0c */ /* 0x000fda000bf06100 */
[----:B------:R-:W-:Y:S05]  /*5720*/  @P0 BRA `(.L_x_161) ;  /* 0x00000004004c0947 */ /* 0x000fea0003800000 */
[----:B--2---:R-:W2:Y:S01]  /*5730*/  LDC.64 R10, c[0x0][0x628] ;  /* 0x00018a00ff0a7b82 */ /* 0x004ea20000000a00 */
[----:B0--3--:R-:W0:Y:S01]  /*5740*/  S2R R12, SR_CTAID.X ;  /* 0x00000000000c7919 */ /* 0x009e220000002500 */
[----:B-1--4-:R-:W-:Y:S02]  /*5750*/  IMAD.MOV.U32 R8, RZ, RZ, R16 ;  /* 0x000000ffff087224 */ /* 0x012fe400078e0010 */
[----:B------:R-:W-:Y:S01]  /*5760*/  IMAD.MOV.U32 R9, RZ, RZ, R17 ;  /* 0x000000ffff097224 */ /* 0x000fe200078e0011 */
[----:B------:R-:W1:Y:S03]  /*5770*/  S2R R20, SR_CTAID.Y ;  /* 0x0000000000147919 */ /* 0x000e660000002600 */
[----:B------:R-:W3:Y:S08]  /*5780*/  LDC R0, c[0x0][0x630] ;  /* 0x00018c00ff007b82 */ /* 0x000ef00000000800 */
[----:B------:R-:W4:Y:S01]  /*5790*/  LDC.64 R14, c[0x0][0x620] ;  /* 0x00018800ff0e7b82 */ /* 0x000f220000000a00 */
[----:B--2---:R-:W-:-:S04]  /*57a0*/  ISETP.NE.U32.AND P0, PT, R10, RZ, PT ;  /* 0x000000ff0a00720c */ /* 0x004fc80003f05070 */
[----:B------:R-:W-:-:S13]  /*57b0*/  ISETP.NE.AND.EX P0, PT, R11, RZ, PT, P0 ;  /* 0x000000ff0b00720c */ /* 0x000fda0003f05300 */
[----:B01-34-:R-:W-:Y:S05]  /*57c0*/  @!P0 BRA `(.L_x_162) ;  /* 0x0000000000288947 */ /* 0x01bfea0003800000 */
        /* <DEDUP_REMOVED lines=10> */
.L_x_162:
[-CC-:B------:R-:W-:Y:S01]  /*5870*/  SHF.R.U64 R101, R8, R0.reuse, R9.reuse ;  /* 0x0000000008657219 */ /* 0x180fe20000001209 */
[----:B------:R-:W0:Y:S01]  /*5880*/  LDC.64 R26, c[0x0][0x640] ;  /* 0x00019000ff1a7b82 */ /* 0x000e220000000a00 */
[----:B------:R-:W-:Y:S01]  /*5890*/  SHF.R.U32.HI R0, RZ, R0, R9 ;  /* 0x00000000ff007219 */ /* 0x000fe20000011609 */
[----:B------:R-:W-:Y:S01]  /*58a0*/  ULDC UR4, c[0x0][0x150] ;  /* 0x0000540000047ab9 */ /* 0x000fe20000000800 */
[----:B------:R-:W-:Y:S02]  /*58b0*/  IADD3 R3, P0, RZ, -R101, RZ ;  /* 0x80000065ff037210 */ /* 0x000fe40007f1e0ff */
[----:B------:R-:W-:-:S03]  /*58c0*/  I2FP.F32.U32 R7, R12 ;  /* 0x0000000c00077245 */ /* 0x000fc60000201000 */
[----:B------:R-:W1:Y:S01]  /*58d0*/  LDC R6, c[0x0][0x618] ;  /* 0x00018600ff067b82 */ /* 0x000e620000000800 */
[----:B------:R-:W-:Y:S02]  /*58e0*/  IMAD.X R5, RZ, RZ, ~R0, P0 ;  /* 0x000000ffff057224 */ /* 0x000fe400000e0e00 */
[----:B------:R-:W-:Y:S01]  /*58f0*/  FMUL R7, R7, UR4 ;  /* 0x0000000407077c20 */ /* 0x000fe20008400000 */
[----:B------:R-:W-:Y:S01]  /*5900*/  ULDC UR4, c[0x0][0x154] ;  /* 0x0000550000047ab9 */ /* 0x000fe20000000800 */
[-C--:B------:R-:W-:Y:S02]  /*5910*/  IMAD R0, R5, R14.reuse, RZ ;  /* 0x0000000e05007224 */ /* 0x080fe400078e02ff */
[C---:B------:R-:W-:Y:S01]  /*5920*/  IMAD.WIDE.U32 R4, R3.reuse, R14, R16 ;  /* 0x0000000e03047225 */ /* 0x040fe200078e0010 */
[----:B------:R-:W2:Y:S01]  /*5930*/  LDC R8, c[0x0][0x608] ;  /* 0x00018200ff087b82 */ /* 0x000ea20000000800 */
[----:B------:R-:W3:Y:S02]  /*5940*/  F2I.U32.TRUNC.NTZ R7, R7 ;  /* 0x0000000700077305 */ /* 0x000ee4000020f000 */
[----:B------:R-:W-:Y:S01]  /*5950*/  IMAD R3, R3, R15, R0 ;  /* 0x0000000f03037224 */ /* 0x000fe200078e0200 */
[----:B------:R-:W-:-:S03]  /*5960*/  I2FP.F32.U32 R0, R20 ;  /* 0x0000001400007245 */ /* 0x000fc60000201000 */
[----:B------:R-:W-:Y:S01]  /*5970*/  IMAD.IADD R3, R5, 0x1, R3 ;  /* 0x0000000105037824 */ /* 0x000fe200078e0203 */
[----:B------:R-:W4:Y:S01]  /*5980*/  LDC R11, c[0x0][0x658] ;  /* 0x00019600ff0b7b82 */ /* 0x000f220000000800 */
[----:B0-----:R-:W-:-:S04]  /*5990*/  ISETP.NE.U32.AND P0, PT, R26, RZ, PT ;  /* 0x000000ff1a00720c */ /* 0x001fc80003f05070 */
[----:B------:R-:W-:-:S03]  /*59a0*/  ISETP.NE.AND.EX P0, PT, R27, RZ, PT, P0 ;  /* 0x000000ff1b00720c */ /* 0x000fc60003f05300 */
[----:B------:R-:W0:Y:S01]  /*59b0*/  LDC R9, c[0x0][0x144] ;  /* 0x00005100ff097b82 */ /* 0x000e220000000800 */
[-C--:B-1----:R-:W-:Y:S01]  /*59c0*/  SHF.R.U64 R10, R4, R6.reuse, R3 ;  /* 0x00000006040a7219 */ /* 0x082fe20000001203 */
[----:B---3--:R-:W-:Y:S01]  /*59d0*/  IMAD.MOV R7, RZ, RZ, -R7 ;  /* 0x000000ffff077224 */ /* 0x008fe200078e0a07 */
[----:B------:R-:W-:Y:S01]  /*59e0*/  SHF.R.U32.HI R3, RZ, R6, R3 ;  /* 0x00000006ff037219 */ /* 0x000fe20000011603 */
[----:B------:R-:W-:-:S04]  /*59f0*/  FMUL R6, R0, UR4 ;  /* 0x0000000400067c20 */ /* 0x000fc80008400000 */
[----:B------:R-:W1:Y:S01]  /*5a00*/  LDC R21, c[0x0][0x148] ;  /* 0x00005200ff157b82 */ /* 0x000e620000000800 */
[----:B------:R3:W0:Y:S01]  /*5a10*/  F2I.U32.TRUNC.NTZ R14, R6 ;  /* 0x00000006000e7305 */ /* 0x000622000020f000 */
[-CC-:B--2---:R-:W-:Y:S02]  /*5a20*/  SHF.R.U64 R13, R10, R8.reuse, R3.reuse ;  /* 0x000000080a0d7219 */ /* 0x184fe40000001203 */
[----:B------:R-:W-:-:S04]  /*5a30*/  SHF.R.U32.HI R0, RZ, R8, R3 ;  /* 0x00000008ff007219 */ /* 0x000fc80000011603 */
[----:B------:R-:W2:Y:S01]  /*5a40*/  LDC R24, c[0x0][0x648] ;  /* 0x00019200ff187b82 */ /* 0x000ea20000000800 */
[-CC-:B----4-:R-:W-:Y:S02]  /*5a50*/  SHF.R.U64 R15, R13, R11.reuse, R0.reuse ;  /* 0x0000000b0d0f7219 */ /* 0x190fe40000001200 */
[----:B------:R-:W-:-:S03]  /*5a60*/  SHF.R.U32.HI R5, RZ, R11, R0 ;  /* 0x0000000bff057219 */ /* 0x000fc60000011600 */
[----:B------:R-:W-:Y:S02]  /*5a70*/  IMAD.MOV.U32 R4, RZ, RZ, R15 ;  /* 0x000000ffff047224 */ /* 0x000fe400078e000f */
[----:B------:R-:W4:Y:S01]  /*5a80*/  LDC R28, c[0x0][0x638] ;  /* 0x00018e00ff1c7b82 */ /* 0x000f220000000800 */
[----:B0-----:R-:W-:-:S07]  /*5a90*/  IMAD R25, R9, R7, R12 ;  /* 0x0000000709197224 */ /* 0x001fce00078e020c */
[----:B------:R-:W0:Y:S08]  /*5aa0*/  LDC R29, c[0x0][0x610] ;  /* 0x00018400ff1d7b82 */ /* 0x000e300000000800 */
[----:B------:R-:W0:Y:S01]  /*5ab0*/  LDC R30, c[0x0][0x600] ;  /* 0x00018000ff1e7b82 */ /* 0x000e220000000800 */
[----:B-123--:R-:W-:Y:S05]  /*5ac0*/  @!P0 BRA `(.L_x_163) ;  /* 0x0000000000288947 */ /* 0x00efea0003800000 */
[----:B------:R-:W1:Y:S02]  /*5ad0*/  LDC R0, c[0x0][0x64c] ;  /* 0x00019300ff007b82 */ /* 0x000e640000000800 */
[----:B-1----:R-:W-:-:S05]  /*5ae0*/  IADD3 R3, P0, R15, R0, RZ ;  /* 0x000000000f037210 */ /* 0x002fca0007f1e0ff */
        /* <DEDUP_REMOVED lines=8> */
.L_x_163:
[----:B------:R-:W-:Y:S01]  /*5b70*/  ISETP.NE.AND P0, PT, R2, 0x1, PT ;  /* 0x000000010200780c */ /* 0x000fe20003f05270 */
[----:B------:R-:W-:Y:S01]  /*5b80*/  IMAD.MOV R14, RZ, RZ, -R14 ;  /* 0x000000ffff0e7224 */ /* 0x000fe200078e0a0e */
[----:B------:R-:W-:Y:S02]  /*5b90*/  SHF.R.U64 R3, R4, R24, R5 ;  /* 0x0000001804037219 */ /* 0x000fe40000001205 */
[----:B------:R-:W-:Y:S02]  /*5ba0*/  LOP3.LUT R0, R13, R98, RZ, 0xc0, !PT ;  /* 0x000000620d007212 */ /* 0x000fe400078ec0ff */
[----:B------:R-:W-:Y:S01]  /*5bb0*/  LOP3.LUT R10, R10, R97, RZ, 0xc0, !PT ;  /* 0x000000610a0a7212 */ /* 0x000fe200078ec0ff */
[----:B------:R-:W-:Y:S02]  /*5bc0*/  IMAD.MOV R4, RZ, RZ, -R3 ;  /* 0x000000ffff047224 */ /* 0x000fe400078e0a03 */
[----:B------:R-:W-:Y:S02]  /*5bd0*/  IMAD R0, R93, R3, R0 ;  /* 0x000000035d007224 */ /* 0x000fe400078e0200 */
[----:B----4-:R-:W-:-:S02]  /*5be0*/  IMAD R3, R4, R28, R15 ;  /* 0x0000001c04037224 */ /* 0x010fc400078e020f */
[----:B------:R-:W-:Y:S02]  /*5bf0*/  @P0 IMAD R25, R21, R14, R20 ;  /* 0x0000000e15190224 */ /* 0x000fe400078e0214 */
[----:B0-----:R-:W-:Y:S02]  /*5c00*/  IMAD R5, R3, R30, R10 ;  /* 0x0000001e03057224 */ /* 0x001fe400078e020a */
[----:B------:R-:W-:Y:S02]  /*5c10*/  IMAD R0, R0, R29, R25 ;  /* 0x0000001d00007224 */ /* 0x000fe400078e0219 */
[----:B------:R-:W-:-:S03]  /*5c20*/  IMAD.MOV.U32 R4, RZ, RZ, 0x1 ;  /* 0x00000001ff047424 */ /* 0x000fc600078e00ff */
[----:B------:R-:W-:Y:S02]  /*5c30*/  SEL R100, R5, R0, !P0 ;  /* 0x0000000005647207 */ /* 0x000fe40004000000 */
[----:B------:R-:W-:Y:S02]  /*5c40*/  PRMT R3, R4, 0x7610, R3 ;  /* 0x0000761004037816 */ /* 0x000fe40000000003 */
[----:B------:R-:W-:-:S07]  /*5c50*/  SEL R0, R0, R5, !P0 ;  /* 0x0000000500007207 */ /* 0x000fce0004000000 */
.L_x_161:
[----:B------:R-:W-:Y:S01]  /*5c60*/  UIMAD.WIDE.U32 UR4, UR41, 0x24924925, URZ ;  /* 0x24924925290478a5 */ /* 0x000fe2000f8e003f */
[----:B------:R-:W-:Y:S01]  /*5c70*/  LOP3.LUT P0, RZ, R3, 0xff, RZ, 0xc0, !PT ;  /* 0x000000ff03ff7812 */ /* 0x000fe2000780c0ff */
[----:B------:R-:W-:Y:S02]  /*5c80*/  IMAD.MOV.U32 R103, RZ, RZ, R0 ;  /* 0x000000ffff677224 */ /* 0x000fe400078e0000 */
[----:B------:R-:W-:-:S04]  /*5c90*/  UIADD3 UR4, UR41, -UR5, URZ ;  /* 0x8000000529047290 */ /* 0x000fc8000fffe03f */
[----:B------:R-:W-:-:S04]  /*5ca0*/  ULEA.HI UR4, UR4, UR5, URZ, 0x1f ;  /* 0x0000000504047291 */ /* 0x000fc8000f8ff83f */
[----:B------:R-:W-:-:S04]  /*5cb0*/  USHF.R.U32.HI UR4, URZ, 0x2, UR4 ;  /* 0x000000023f047899 */ /* 0x000fc80008011604 */
[----:B------:R-:W-:Y:S01]  /*5cc0*/  UIMAD UR41, UR4, -0x7, UR41 ;  /* 0xfffffff9042978a4 */ /* 0x000fe2000f8e0229 */
[----:B------:R-:W-:Y:S11]  /*5cd0*/  @P0 BRA `(.L_x_164) ;  /* 0xffffffb800080947 */ /* 0x000ff6000383ffff */
[----:B------:R-:W-:Y:S05]  /*5ce0*/  EXIT ;  /* 0x000000000000794d */ /* 0x000fea0003800000 */
.L_x_7:
        /* <DEDUP_REMOVED lines=26> */
.L_x_166:
[----:B------:R-:W0:Y:S01]  /*5e90*/  LDC.64 R30, c[0x0][0x640] ;  /* 0x00019000ff1e7b82 */ /* 0x000e220000000a00 */
[-CC-:B------:R-:W-:Y:S01]  /*5ea0*/  SHF.R.U64 R22, R14, R8.reuse, R15.reuse ;  /* 0x000000080e167219 */ /* 0x180fe2000000120f */
[----:B------:R-:W-:Y:S01]  /*5eb0*/  IMAD.MOV.U32 R27, RZ, RZ, 0x1 ;  /* 0x00000001ff1b7424 */ /* 0x000fe200078e00ff */
[----:B------:R-:W-:Y:S02]  /*5ec0*/  SHF.R.U32.HI R7, RZ, R8, R15 ;  /* 0x00000008ff077219 */ /* 0x000fe4000001160f */
[----:B------:R-:W-:-:S03]  /*5ed0*/  IADD3 R13, P0, RZ, -R22, RZ ;  /* 0x80000016ff0d7210 */ /* 0x000fc60007f1e0ff */
[----:B------:R-:W1:Y:S02]  /*5ee0*/  LDC R12, c[0x0][0x618] ;  /* 0x00018600ff0c7b82 */ /* 0x000e640000000800 */
[----:B------:R-:W-:Y:S02]  /*5ef0*/  IMAD.X R7, RZ, RZ, ~R7, P0 ;  /* 0x000000ffff077224 */ /* 0x000fe400000e0e07 */
[----:B------:R-:W-:-:S04]  /*5f00*/  IMAD.WIDE.U32 R10, R13, R24, R16 ;  /* 0x000000180d0a7225 */ /* 0x000fc800078e0010 */
[----:B------:R-:W2:Y:S01]  /*5f10*/  LDC R14, c[0x0][0x608] ;  /* 0x00018200ff0e7b82 */ /* 0x000ea20000000800 */
[----:B------:R-:W-:-:S04]  /*5f20*/  IMAD R8, R7, R24, RZ ;  /* 0x0000001807087224 */ /* 0x000fc800078e02ff */
[----:B------:R-:W-:-:S03]  /*5f30*/  IMAD R7, R13, R25, R8 ;  /* 0x000000190d077224 */ /* 0x000fc600078e0208 */
[----:B------:R-:W3:Y:S01]  /*5f40*/  LDC R28, c[0x0][0x658] ;  /* 0x00019600ff1c7b82 */ /* 0x000ee20000000800 */
[----:B------:R-:W-:Y:S01]  /*5f50*/  IMAD.IADD R7, R11, 0x1, R7 ;  /* 0x000000010b077824 */ /* 0x000fe200078e0207 */
[----:B0-----:R-:W-:Y:S01]  /*5f60*/  ISETP.NE.U32.AND P0, PT, R30, RZ, PT ;  /* 0x000000ff1e00720c */ /* 0x001fe20003f05070 */
[----:B------:R-:W-:-:S03]  /*5f70*/  IMAD.MOV.U32 R11, RZ, RZ, -0x1 ;  /* 0xffffffffff0b7424 */ /* 0x000fc600078e00ff */
        /* <DEDUP_REMOVED lines=8> */
[-C--:B---3--:R-:W-:Y:S02]  /*6000*/  SHF.L.U32 R10, R11, R28.reuse, RZ ;  /* 0x0000001c0b0a7219 */ /* 0x088fe400000006ff */
[--C-:B------:R-:W-:Y:S02]  /*6010*/  SHF.R.U64 R26, R24, R28, R7.reuse ;  /* 0x0000001c181a7219 */ /* 0x100fe40000001207 */
[----:B------:R-:W-:Y:S02]  /*6020*/  LOP3.LUT R29, RZ, R10, RZ, 0x33, !PT ;  /* 0x0000000aff1d7212 */ /* 0x000fe400078e33ff */
[----:B------:R-:W-:Y:S01]  /*6030*/  SHF.R.U32.HI R11, RZ, R28, R7 ;  /* 0x0000001cff0b7219 */ /* 0x000fe20000011607 */
[----:B------:R-:W3:Y:S01]  /*6040*/  LDC R32, c[0x0][0x610] ;  /* 0x00018400ff207b82 */ /* 0x000ee20000000800 */
[----:B------:R-:W-:Y:S01]  /*6050*/  IMAD.MOV.U32 R10, RZ, RZ, R26 ;  /* 0x000000ffff0a7224 */ /* 0x000fe200078e001a */
[----:B------:R-:W-:Y:S06]  /*6060*/  @!P0 BRA `(.L_x_167) ;  /* 0x0000000000288947 */ /* 0x000fec0003800000 */
        /* <DEDUP_REMOVED lines=10> */
.L_x_167:
[----:B------:R-:W-:Y:S02]  /*6110*/  ISETP.NE.AND P0, PT, R2, 0x1, PT ;  /* 0x000000010200780c */ /* 0x000fe40003f05270 */
[----:B-1----:R-:W-:Y:S01]  /*6120*/  SHF.R.U64 R8, R10, R8, R11 ;  /* 0x000000080a087219 */ /* 0x002fe2000000120b */
[----:B0-----:R-:W-:Y:S01]  /*6130*/  VIADD R11, R21, 0xffffffff ;  /* 0xffffffff150b7836 */ /* 0x001fe20000000000 */
[----:B------:R-:W-:Y:S02]  /*6140*/  SHF.L.U32 R27, R27, R28, RZ ;  /* 0x0000001c1b1b7219 */ /* 0x000fe400000006ff */
[----:B------:R-:W-:Y:S01]  /*6150*/  LOP3.LUT R5, R24, R29, RZ, 0xc0, !PT ;  /* 0x0000001d18057212 */ /* 0x000fe200078ec0ff */
[----:B------:R-:W-:-:S04]  /*6160*/  IMAD.MOV R7, RZ, RZ, -R8 ;  /* 0x000000ffff077224 */ /* 0x000fc800078e0a08 */
[----:B------:R-:W-:Y:S02]  /*6170*/  IMAD R5, R27, R8, R5 ;  /* 0x000000081b057224 */ /* 0x000fe400078e0205 */
[----:B------:R-:W-:Y:S01]  /*6180*/  @P0 IMAD R6, R9, R23, R4 ;  /* 0x0000001709060224 */ /* 0x000fe200078e0204 */
[----:B------:R-:W-:Y:S01]  /*6190*/  LOP3.LUT R9, R20, R11, RZ, 0xc0, !PT ;  /* 0x0000000b14097212 */ /* 0x000fe200078ec0ff */
[----:B--2---:R-:W-:Y:S02]  /*61a0*/  IMAD R4, R7, R25, R26 ;  /* 0x0000001907047224 */ /* 0x004fe400078e021a */
[----:B---3--:R-:W-:Y:S02]  /*61b0*/  IMAD R6, R5, R32, R6 ;  /* 0x0000002005067224 */ /* 0x008fe400078e0206 */
[----:B------:R-:W-:Y:S02]  /*61c0*/  IMAD R5, R4, R21, R9 ;  /* 0x0000001504057224 */ /* 0x000fe400078e0209 */
[----:B------:R-:W-:-:S02]  /*61d0*/  IMAD.MOV.U32 R8, RZ, RZ, 0x1 ;  /* 0x00000001ff087424 */ /* 0x000fc400078e00ff */
[----:B------:R-:W-:Y:S01]  /*61e0*/  IMAD.MOV.U32 R7, RZ, RZ, R22 ;  /* 0x000000ffff077224 */ /* 0x000fe200078e0016 */
[----:B------:R-:W-:Y:S02]  /*61f0*/  SEL R21, R5, R6, !P0 ;  /* 0x0000000605157207 */ /* 0x000fe40004000000 */
[----:B------:R-:W-:-:S07]  /*6200*/  SEL R20, R6, R5, !P0 ;  /* 0x0000000506147207 */ /* 0x000fce0004000000 */
.L_x_165:
[----:B------:R-:W-:-:S08]  /*6210*/  NOP ;  /* 0x0000000000007918 */ /* 0x000fd00000000000 */
[----:B------:R-:W0:-:S00]  /*6220*/  USETMAXREG.DEALLOC.CTAPOOL 0x28 ;  /* 0x00000028000079c8 */ /* 0x000e0000080e0500 */
[----:B0-----:R-:W-:-:S13]  /*6230*/  ISETP.NE.AND P0, PT, R3, RZ, PT ;  /* 0x000000ff0300720c */ /* 0x001fda0003f05270 */
[----:B------:R-:W-:Y:S05]  /*6240*/  @P0 EXIT ;  /* 0x000000000000094d */ /* 0x000fea0003800000 */
[----:B------:R-:W-:Y:S01]  /*6250*/  LOP3.LUT P0, RZ, R8, 0xff, RZ, 0xc0, !PT ;  /* 0x000000ff08ff7812 */ /* 0x000fe2000780c0ff */
[----:B------:R-:W-:Y:S02]  /*6260*/  IMAD.MOV.U32 R3, RZ, RZ, 0x1 ;  /* 0x00000001ff037424 */ /* 0x000fe400078e00ff */
[----:B------:R-:W-:-:S10]  /*6270*/  IMAD.MOV.U32 R8, RZ, RZ, RZ ;  /* 0x000000ffff087224 */ /* 0x000fd400078e00ff */
[----:B------:R-:W-:Y:S05]  /*6280*/  @!P0 BRA `(.L_x_168) ;  /* 0x0000000c00308947 */ /* 0x000fea0003800000 */
[----:B------:R-:W0:Y:S01]  /*6290*/  LDC R3, c[0x0][0x28c] ;  /* 0x0000a300ff037b82 */ /* 0x000e220000000800 */
[----:B------:R-:W1:Y:S01]  /*62a0*/  S2R R13, SR_CgaCtaId ;  /* 0x00000000000d7919 */ /* 0x000e620000008800 */
[----:B------:R-:W-:Y:S01]  /*62b0*/  ULDC UR5, c[0x0][0x658] ;  /* 0x0001960000057ab9 */ /* 0x000fe20000000800 */
[----:B------:R-:W-:Y:S01]  /*62c0*/  UMOV UR6, 0xffffffff ;  /* 0xffffffff00067882 */ /* 0x000fe20000000000 */
[----:B------:R-:W-:Y:S01]  /*62d0*/  BSSY B0, `(.L_x_168) ;  /* 0x00000c7000007945 */ /* 0x000fe20003800000 */
[----:B------:R-:W-:Y:S01]  /*62e0*/  USHF.L.U32 UR6, UR6, UR5, URZ ;  /* 0x0000000506067299 */ /* 0x000fe2000800063f */
[----:B------:R-:W-:Y:S01]  /*62f0*/  IMAD.MOV.U32 R10, RZ, RZ, 0x1 ;  /* 0x00000001ff0a7424 */ /* 0x000fe200078e00ff */
[----:B------:R-:W-:Y:S01]  /*6300*/  LOP3.LUT R9, R18, 0x2, RZ, 0xfc, !PT ;  /* 0x0000000212097812 */ /* 0x000fe200078efcff */
[----:B------:R-:W-:Y:S01]  /*6310*/  IMAD.MOV.U32 R8, RZ, RZ, RZ ;  /* 0x000000ffff087224 */ /* 0x000fe200078e00ff */
[----:B------:R-:W-:Y:S01]  /*6320*/  ULDC UR4, c[0x0][0x600] ;  /* 0x0001800000047ab9 */ /* 0x000fe20000000800 */
[----:B------:R-:W-:Y:S01]  /*6330*/  UMOV UR7, 0x1 ;  /* 0x0000000100077882 */ /* 0x000fe20000000000 */
[----:B------:R-:W-:-:S02]  /*6340*/  UIADD3 UR15, UR4, -0x1, URZ ;  /* 0xffffffff040f7890 */ /* 0x000fc4000fffe03f */
[----:B------:R-:W-:Y:S02]  /*6350*/  USHF.L.U32 UR17, UR7, UR5, URZ ;  /* 0x0000000507117299 */ /* 0x000fe4000800063f */
[----:B------:R-:W-:Y:S01]  /*6360*/  ULOP3.LUT UR16, URZ, UR6, URZ, 0x33, !UPT ;  /* 0x000000063f107292 */ /* 0x000fe2000f8e333f */
[----:B------:R-:W-:Y:S01]  /*6370*/  ULDC.64 UR20, c[0x0][0x198] ;  /* 0x0000660000147ab9 */ /* 0x000fe20000000a00 */
[----:B0-----:R-:W-:-:S05]  /*6380*/  VIADD R3, R3, 0x1f ;  /* 0x0000001f03037836 */ /* 0x001fca0000000000 */
[----:B------:R-:W-:-:S04]  /*6390*/  SHF.R.S32.HI R4, RZ, 0x1f, R3 ;  /* 0x0000001fff047819 */ /* 0x000fc80000011403 */
[----:B------:R-:W-:Y:S01]  /*63a0*/  LEA.HI R4, R4, R3, RZ, 0x5 ;  /* 0x0000000304047211 */ /* 0x000fe200078f28ff */
[C---:B-1----:R-:W-:Y:S02]  /*63b0*/  IMAD.SHL.U32 R12, R13.reuse, 0x20, RZ ;  /* 0x000000200d0c7824 */ /* 0x042fe400078e00ff */
[----:B------:R-:W-:Y:S01]  /*63c0*/  IMAD.SHL.U32 R13, R13, 0x400, RZ ;  /* 0x000004000d0d7824 */ /* 0x000fe200078e00ff */
[----:B------:R-:W-:Y:S01]  /*63d0*/  SHF.R.S32.HI R11, RZ, 0x5, R4 ;  /* 0x00000005ff0b7819 */ /* 0x000fe20000011404 */
[----:B------:R-:W-:Y:S01]  /*63e0*/  IMAD.MOV.U32 R3, RZ, RZ, 0x1 ;  /* 0x00000001ff037424 */ /* 0x000fe200078e00ff */
[----:B------:R-:W-:Y:S02]  /*63f0*/  LOP3.LUT R12, R12, 0x60, RZ, 0xc0, !PT ;  /* 0x000000600c0c7812 */ /* 0x000fe400078ec0ff */
[----:B------:R-:W-:Y:S01]  /*6400*/  LOP3.LUT R13, R13, 0xc00, RZ, 0xc0, !PT ;  /* 0x00000c000d0d7812 */ /* 0x000fe200078ec0ff */
[----:B------:R-:W-:-:S07]  /*6410*/  VIADD R19, R11, 0x1 ;  /* 0x000000010b137836 */ /* 0x000fce0000000000 */
.L_x_179:
[----:B------:R-:W-:-:S03]  /*6420*/  UMOV UR4, 0xffffffff ;  /* 0xffffffff00047882 */ /* 0x000fc60000000000 */
[----:B------:R-:W-:Y:S05]  /*6430*/  BRA.DIV UR4, `(.L_x_169) ;  /* 0x0000001204187947 */ /* 0x000fea000b800000 */
[----:B------:R-:W-:-:S13]  /*6440*/  ELECT P6, URZ, PT ;  /* 0x00000000003f782f */ /* 0x000fda00038c0000 */
.L_x_193:
[----:B------:R-:W0:Y:S01]  /*6450*/  LDC R4, c[0x0][0x28c] ;  /* 0x0000a300ff047b82 */ /* 0x000e220000000800 */
[----:B------:R-:W-:Y:S01]  /*6460*/  BSSY B1, `(.L_x_170) ;  /* 0x0000038000017945 */ /* 0x000fe20003800000 */
[----:B0-----:R-:W-:-:S13]  /*6470*/  ISETP.LT.OR P6, PT, R4, 0x1, !P6 ;  /* 0x000000010400780c */ /* 0x001fda00077c1670 */
[----:B------:R-:W-:Y:S05]  /*6480*/  @P6 BRA `(.L_x_171) ;  /* 0x0000000000d46947 */ /* 0x000fea0003800000 */
[----:B------:R-:W-:Y:S02]  /*6490*/  IMAD.SHL.U32 R20, R20, 0x80, RZ ;  /* 0x0000008014147824 */ /* 0x000fe400078e00ff */
[----:B------:R-:W-:Y:S02]  /*64a0*/  IMAD R21, R21, 0x80, R12 ;  /* 0x0000008015157824 */ /* 0x000fe400078e020c */
[----:B------:R-:W-:Y:S02]  /*64b0*/  IMAD.MOV.U32 R22, RZ, RZ, RZ ;  /* 0x000000ffff167224 */ /* 0x000fe400078e00ff */
[----:B------:R-:W-:Y:S02]  /*64c0*/  IMAD.MOV.U32 R4, RZ, RZ, R19 ;  /* 0x000000ffff047224 */ /* 0x000fe400078e0013 */
[----:B------:R-:W-:Y:S02]  /*64d0*/  IMAD.MOV.U32 R5, RZ, RZ, R3 ;  /* 0x000000ffff057224 */ /* 0x000fe400078e0003 */
[----:B------:R-:W-:-:S07]  /*64e0*/  IMAD.MOV.U32 R6, RZ, RZ, R8 ;  /* 0x000000ffff067224 */ /* 0x000fce00078e0008 */
.L_x_174:
[----:B------:R-:W0:Y:S01]  /*64f0*/  S2R R15, SR_CgaCtaId ;  /* 0x00000000000f7919 */ /* 0x000e220000008800 */
[----:B------:R-:W-:Y:S02]  /*6500*/  MOV R14, 0x400 ;  /* 0x00000400000e7802 */ /* 0x000fe40000000f00 */
[----:B------:R-:W-:Y:S02]  /*6510*/  ISETP.NE.AND P1, PT, R0, RZ, PT ;  /* 0x000000ff0000720c */ /* 0x000fe40003f25270 */
[----:B0-----:R-:W-:Y:S02]  /*6520*/  LEA R25, R15, R14, 0x18 ;  /* 0x0000000e0f197211 */ /* 0x001fe400078ec0ff */
[----:B------:R-:W-:-:S09]  /*6530*/  SHF.L.U32 R14, R5, 0x1f, RZ ;  /* 0x0000001f050e7819 */ /* 0x000fd200000006ff */
[----:B------:R-:W0:Y:S01]  /*6540*/  @!P1 LDC R15, c[0x0][0x500] ;  /* 0x00014000ff0f9b82 */ /* 0x000e220000000800 */
[----:B------:R-:W-:-:S04]  /*6550*/  IMAD R23, R6, 0x8, R25 ;  /* 0x0000000806177824 */ /* 0x000fc800078e0219 */
[----:B------:R-:W1:Y:S02]  /*6560*/  SYNCS.PHASECHK.TRANS64.TRYWAIT P0, [R23+URZ+0x38], R14 ;  /* 0x0000380e170075a7 */ /* 0x000e64000800017f */
[----:B-1----:R-:W-:Y:S05]  /*6570*/  @!P0 BRA `(.L_x_172) ;  /* 0x0000000c00e88947 */ /* 0x002fea0003800000 */
.L_x_194:
[----:B-1----:R-:W-:Y:S01]  /*6580*/  PRMT R14, R9, 0x9910, RZ ;  /* 0x00009910090e7816 */ /* 0x002fe200000000ff */
[----:B0-----:R0:W-:Y:S03]  /*6590*/  @!P1 SYNCS.ARRIVE.TRANS64 RZ, [R23+URZ], R15 ;  /* 0x0000000f17ff99a7 */ /* 0x0011e6000800003f */
[----:B------:R-:W-:-:S13]  /*65a0*/  ISETP.NE.AND P0, PT, R14, 0x2, PT ;  /* 0x000000020e00780c */ /* 0x000fda0003f05270 */
[----:B0-----:R-:W-:Y:S05]  /*65b0*/  @P0 BRA `(.L_x_173) ;  /* 0x0000000000040947 */ /* 0x001fea0003800000 */
[----:B------:R-:W-:Y:S01]  /*65c0*/  BPT.TRAP 0x1 ;  /* 0x000000040000795c */ /* 0x000fe20000300000 */
.L_x_173:
[C---:B------:R-:W-:Y:S01]  /*65d0*/  IMAD R14, R6.reuse, 0x1000, R13 ;  /* 0x00001000060e7824 */ /* 0x040fe200078e020d */
[----:B------:R-:W-:Y:S01]  /*65e0*/  R2UR UR9, R23 ;  /* 0x00000000170972ca */ /* 0x000fe200000e0000 */
[--C-:B------:R-:W-:Y:S01]  /*65f0*/  IMAD R15, R6, 0x4000, R25.reuse ;  /* 0x00004000060f7824 */ /* 0x100fe200078e0219 */
[----:B------:R-:W-:Y:S01]  /*6600*/  UIADD3 UR4, UP0, UR20, 0xf0, URZ ;  /* 0x000000f014047890 */ /* 0x000fe2000ff1e03f */
[----:B------:R-:W-:Y:S01]  /*6610*/  IMAD R14, R14, 0x4, R25 ;  /* 0x000000040e0e7824 */ /* 0x000fe200078e0219 */
[----:B------:R-:W-:Y:S01]  /*6620*/  R2UR UR11, R20 ;  /* 0x00000000140b72ca */ /* 0x000fe200000e0000 */
[----:B------:R-:W-:Y:S01]  /*6630*/  VIADD R4, R4, 0xffffffff ;  /* 0xffffffff04047836 */ /* 0x000fe20000000000 */
[----:B------:R-:W-:Y:S01]  /*6640*/  R2UR UR5, R15 ;  /* 0x000000000f0572ca */ /* 0x000fe200000e0000 */
[----:B------:R-:W-:Y:S01]  /*6650*/  UIADD3 UR22, UP1, UR20, 0x1f0, URZ ;  /* 0x000001f014167890 */ /* 0x000fe2000ff3e03f */
[----:B------:R-:W-:Y:S01]  /*6660*/  R2UR UR8, R14 ;  /* 0x000000000e0872ca */ /* 0x000fe200000e0000 */
[----:B------:R-:W-:Y:S01]  /*6670*/  VIADD R6, R6, 0x1 ;  /* 0x0000000106067836 */ /* 0x000fe20000000000 */
[----:B------:R-:W-:Y:S01]  /*6680*/  R2UR UR10, R22 ;  /* 0x00000000160a72ca */ /* 0x000fe200000e0000 */
[----:B------:R-:W-:Y:S01]  /*6690*/  UIADD3.X UR23, URZ, UR21, URZ, UP1, !UPT ;  /* 0x000000153f177290 */ /* 0x000fe20008ffe43f */
[----:B------:R-:W-:Y:S01]  /*66a0*/  R2UR UR12, R7 ;  /* 0x00000000070c72ca */ /* 0x000fe200000e0000 */
[----:B------:R-:W-:Y:S01]  /*66b0*/  UMOV UR6, 0x0 ;  /* 0x0000000000067882 */ /* 0x000fe20000000000 */
[----:B------:R-:W-:Y:S01]  /*66c0*/  R2UR UR18, R21 ;  /* 0x00000000151272ca */ /* 0x000fe200000e0000 */
[----:B------:R-:W-:Y:S01]  /*66d0*/  UMOV UR7, 0x10000000 ;  /* 0x1000000000077882 */ /* 0x000fe20000000000 */
[----:B------:R-:W-:Y:S01]  /*66e0*/  ISETP.GT.AND P1, PT, R4, 0x1, PT ;  /* 0x000000010400780c */ /* 0x000fe20003f24270 */
[----:B------:R-:W-:Y:S01]  /*66f0*/  UMOV UR19, 0xf0000 ;  /* 0x000f000000137882 */ /* 0x000fe20000000000 */
[----:B------:R-:W-:Y:S01]  /*6700*/  ISETP.NE.AND P0, PT, R6, 0x7, PT ;  /* 0x000000070600780c */ /* 0x000fe20003f05270 */
[----:B------:R-:W-:Y:S01]  /*6710*/  UIADD3 UR13, UR5, 0x180, URZ ;  /* 0x00000180050d7890 */ /* 0x000fe2000fffe03f */
[----:B------:R-:W-:Y:S01]  /*6720*/  VIADD R22, R22, 0x20 ;  /* 0x0000002016167836 */ /* 0x000fe20000000000 */
[----:B------:R-:W-:Y:S01]  /*6730*/  UIADD3.X UR5, URZ, UR21, URZ, UP0, !UPT ;  /* 0x000000153f057290 */ /* 0x000fe200087fe43f */
[----:B------:R-:W-:Y:S01]  /*6740*/  SEL R14, RZ, 0x1, P0 ;  /* 0x00000001ff0e7807 */ /* 0x000fe20000000000 */
[----:B------:R-:W-:Y:S01]  /*6750*/  UIADD3 UR14, UR8, 0x1c180, URZ ;  /* 0x0001c180080e7890 */ /* 0x000fe2000fffe03f */
[----:B------:R-:W-:-:S02]  /*6760*/  SEL R6, R6, RZ, P0 ;  /* 0x000000ff06067207 */ /* 0x000fc40000000000 */
[----:B------:R-:W-:Y:S01]  /*6770*/  UMOV UR8, UR13 ;  /* 0x0000000d00087c82 */ /* 0x000fe20008000000 */
[----:B------:R-:W-:-:S03]  /*6780*/  LOP3.LUT R5, R5, R14, RZ, 0x3c, !PT ;  /* 0x0000000e05057212 */ /* 0x000fc600078e3cff */
[----:B------:R0:W-:Y:S02]  /*6790*/  UTMALDG.3D [UR8], [UR4], desc[UR6] ;  /* 0x00000608040075b4 */ /* 0x0001e40008011000 */
[----:B0-----:R-:W-:Y:S01]  /*67a0*/  UMOV UR8, UR14 ;  /* 0x0000000e00087c82 */ /* 0x001fe20008000000 */
[----:B------:R-:W-:Y:S02]  /*67b0*/  UMOV UR11, UR18 ;  /* 0x00000012000b7c82 */ /* 0x000fe40008000000 */
[----:B------:R0:W-:Y:S02]  /*67c0*/  UTMALDG.3D.MULTICAST [UR8], [UR22], UR19, desc[UR6] ;  /* 0x00000608160073b4 */ /* 0x0001e40008011813 */
[----:B0-----:R-:W-:Y:S05]  /*67d0*/  @P1 BRA `(.L_x_174) ;  /* 0xfffffffc00441947 */ /* 0x001fea000383ffff */
.L_x_171:
[----:B------:R-:W-:Y:S05]  /*67e0*/  BSYNC B1 ;  /* 0x0000000000017941 */ /* 0x000fea0003800000 */
.L_x_170:
[----:B------:R-:W-:Y:S01]  /*67f0*/  LOP3.LUT P1, RZ, R10, 0xff, RZ, 0xc0, !PT ;  /* 0x000000ff0aff7812 */ /* 0x000fe2000782c0ff */
[C---:B------:R-:W-:Y:S01]  /*6800*/  IMAD.IADD R15, R11.reuse, 0x1, R8 ;  /* 0x000000010b0f7824 */ /* 0x040fe200078e0208 */
[----:B------:R-:W-:Y:S01]  /*6810*/  ULDC.64 UR4, c[0x0][0x650] ;  /* 0x0001940000047ab9 */ /* 0x000fe20000000a00 */
[----:B------:R-:W-:Y:S01]  /*6820*/  ISETP.GE.U32.AND P2, PT, R11, 0x7, PT ;  /* 0x000000070b00780c */ /* 0x000fe20003f46070 */
[----:B------:R-:W-:Y:S01]  /*6830*/  BSSY B1, `(.L_x_175) ;  /* 0x000006e000017945 */ /* 0x000fe20003800000 */
[C---:B------:R-:W-:Y:S01]  /*6840*/  IMAD.WIDE.U32 R4, R15.reuse, 0x24924925, RZ ;  /* 0x249249250f047825 */ /* 0x040fe200078e00ff */
[----:B------:R-:W-:Y:S02]  /*6850*/  ISETP.GT.U32.AND P0, PT, R15, 0x6, PT ;  /* 0x000000060f00780c */ /* 0x000fe40003f04070 */
[----:B------:R-:W-:Y:S01]  /*6860*/  PRMT R10, RZ, 0x7610, R10 ;  /* 0x00007610ff0a7816 */ /* 0x000fe2000000000a */
[----:B------:R-:W-:Y:S01]  /*6870*/  IMAD.MOV.U32 R20, RZ, RZ, -0x1 ;  /* 0xffffffffff147424 */ /* 0x000fe200078e00ff */
[----:B------:R-:W-:Y:S01]  /*6880*/  ISETP.LT.U32.AND P0, PT, R11, 0x7, P0 ;  /* 0x000000070b00780c */ /* 0x000fe20000701070 */
[----:B------:R-:W-:-:S02]  /*6890*/  IMAD.MOV.U32 R21, RZ, RZ, -0x1 ;  /* 0xffffffffff157424 */ /* 0x000fc400078e00ff */
[----:B------:R-:W0:Y:S01]  /*68a0*/  @P1 S2R R7, SR_CgaCtaId ;  /* 0x0000000000071919 */ /* 0x000e220000008800 */
[----:B------:R-:W-:Y:S02]  /*68b0*/  SEL R4, RZ, 0x1, !P0 ;  /* 0x00000001ff047807 */ /* 0x000fe40004000000 */
[----:B------:R-:W-:Y:S02]  /*68c0*/  IADD3 R16, P0, R16, UR36, RZ ;  /* 0x0000002410107c10 */ /* 0x000fe4000ff1e0ff */
[----:B------:R-:W-:Y:S02]  /*68d0*/  @P1 MOV R6, 0x400 ;  /* 0x0000040000061802 */ /* 0x000fe40000000f00 */
[----:B------:R-:W-:Y:S02]  /*68e0*/  IADD3.X R17, R17, UR42, RZ, P0, !PT ;  /* 0x0000002a11117c10 */ /* 0x000fe400087fe4ff */
[----:B------:R-:W-:Y:S02]  /*68f0*/  ISETP.GE.U32.AND P0, PT, R16, UR4, PT ;  /* 0x0000000410007c0c */ /* 0x000fe4000bf06070 */
[----:B------:R-:W-:-:S02]  /*6900*/  LOP3.LUT R3, R3, R4, RZ, 0x3c, !PT ;  /* 0x0000000403037212 */ /* 0x000fc400078e3cff */
[----:B------:R-:W-:Y:S02]  /*6910*/  ISETP.GE.U32.AND.EX P0, PT, R17, UR5, PT, P0 ;  /* 0x0000000511007c0c */ /* 0x000fe4000bf06100 */
[----:B------:R-:W-:Y:S02]  /*6920*/  PRMT R4, RZ, 0x7610, R4 ;  /* 0x00007610ff047816 */ /* 0x000fe40000000004 */
[----:B0-----:R-:W-:Y:S01]  /*6930*/  @P1 LEA R6, R7, R6, 0x18 ;  /* 0x0000000607061211 */ /* 0x001fe200078ec0ff */
[----:B------:R-:W-:-:S03]  /*6940*/  IMAD.IADD R7, R15, 0x1, -R5 ;  /* 0x000000010f077824 */ /* 0x000fc600078e0a05 */
[----:B------:R0:W-:Y:S02]  /*6950*/  @P1 SYNCS.ARRIVE.TRANS64.A1T0 RZ, [R6+URZ+0x88], RZ ;  /* 0x000088ff06ff19a7 */ /* 0x0001e4000810003f */
[----:B------:R-:W-:-:S04]  /*6960*/  LEA.HI R7, R7, R5, RZ, 0x1f ;  /* 0x0000000507077211 */ /* 0x000fc800078ff8ff */
[----:B------:R-:W-:Y:S01]  /*6970*/  SHF.R.U32.HI R8, RZ, 0x2, R7 ;  /* 0x00000002ff087819 */ /* 0x000fe20000011607 */
[----:B------:R-:W-:-:S03]  /*6980*/  IMAD.MOV.U32 R7, RZ, RZ, -0x1 ;  /* 0xffffffffff077424 */ /* 0x000fc600078e00ff */
[----:B------:R-:W-:Y:S01]  /*6990*/  @P2 LOP3.LUT R3, R3, 0x1, R8, 0x78, !PT ;  /* 0x0000000103032812 */ /* 0x000fe200078e7808 */
[----:B------:R-:W-:Y:S01]  /*69a0*/  IMAD R8, R8, -0x7, R15 ;  /* 0xfffffff908087824 */ /* 0x000fe200078e020f */
[----:B0-----:R-:W-:Y:S06]  /*69b0*/  @P0 BRA `(.L_x_176) ;  /* 0x0000000400540947 */ /* 0x001fec0003800000 */
[----:B------:R-:W0:Y:S01]  /*69c0*/  S2R R15, SR_CTAID.X ;  /* 0x00000000000f7919 */ /* 0x000e220000002500 */
[----:B------:R-:W-:Y:S01]  /*69d0*/  ULDC.64 UR4, c[0x0][0x628] ;  /* 0x00018a0000047ab9 */ /* 0x000fe20000000a00 */
[----:B------:R-:W-:Y:S01]  /*69e0*/  ULDC UR7, c[0x0][0x630] ;  /* 0x00018c0000077ab9 */ /* 0x000fe20000000800 */
[----:B------:R-:W-:Y:S01]  /*69f0*/  ISETP.NE.U32.AND P0, PT, RZ, UR4, PT ;  /* 0x00000004ff007c0c */ /* 0x000fe2000bf05070 */
[----:B------:R-:W1:Y:S01]  /*6a00*/  S2R R20, SR_CTAID.Y ;  /* 0x0000000000147919 */ /* 0x000e620000002600 */
[----:B------:R-:W-:Y:S01]  /*6a10*/  ULDC UR8, c[0x0][0x150] ;  /* 0x0000540000087ab9 */ /* 0x000fe20000000800 */
[----:B------:R-:W-:Y:S01]  /*6a20*/  IMAD.MOV.U32 R4, RZ, RZ, R16 ;  /* 0x000000ffff047224 */ /* 0x000fe200078e0010 */
[----:B------:R-:W-:Y:S01]  /*6a30*/  ISETP.NE.AND.EX P0, PT, RZ, UR5, PT, P0 ;  /* 0x00000005ff007c0c */ /* 0x000fe2000bf05300 */
[----:B------:R-:W-:Y:S01]  /*6a40*/  IMAD.MOV.U32 R5, RZ, RZ, R17 ;  /* 0x000000ffff057224 */ /* 0x000fe200078e0011 */
[----:B0-----:R-:W-:-:S11]  /*6a50*/  I2FP.F32.U32 R22, R15 ;  /* 0x0000000f00167245 */ /* 0x001fd60000201000 */
[----:B------:R-:W-:Y:S05]  /*6a60*/  @!P0 BRA `(.L_x_177) ;  /* 0x0000000000288947 */ /* 0x000fea0003800000 */
[----:B------:R-:W-:Y:S02]  /*6a70*/  ULDC UR6, c[0x0][0x634] ;  /* 0x00018d0000067ab9 */ /* 0x000fe40000000800 */
[----:B------:R-:W-:-:S05]  /*6a80*/  IADD3 R5, P0, R16, UR6, RZ ;  /* 0x0000000610057c10 */ /* 0x000fca000ff1e0ff */
[----:B------:R-:W-:-:S04]  /*6a90*/  IMAD.X R21, RZ, RZ, R17, P0 ;  /* 0x000000ffff157224 */ /* 0x000fc800000e0611 */
[----:B------:R-:W-:-:S04]  /*6aa0*/  IMAD.WIDE.U32 R6, R21, UR4, RZ ;  /* 0x0000000415067c25 */ /* 0x000fc8000f8e00ff */
[----:B------:R-:W-:-:S04]  /*6ab0*/  IMAD.WIDE.U32 R6, P0, R5, UR5, R6 ;  /* 0x0000000505067c25 */ /* 0x000fc8000f800006 */
[----:B------:R-:W-:-:S04]  /*6ac0*/  IMAD.WIDE.U32 R4, R5, UR4, RZ ;  /* 0x0000000405047c25 */ /* 0x000fc8000f8e00ff */
[----:B------:R-:W-:Y:S01]  /*6ad0*/  IMAD.MOV.U32 R4, RZ, RZ, R7 ;  /* 0x000000ffff047224 */ /* 0x000fe200078e0007 */
[----:B------:R-:W-:Y:S01]  /*6ae0*/  IADD3 RZ, P1, R5, R6, RZ ;  /* 0x0000000605ff7210 */ /* 0x000fe20007f3e0ff */
[----:B------:R-:W-:-:S04]  /*6af0*/  IMAD.X R5, RZ, RZ, RZ, P0 ;  /* 0x000000ffff057224 */ /* 0x000fc800000e06ff */
[----:B------:R-:W-:-:S08]  /*6b00*/  IMAD.WIDE.U32.X R4, R21, UR5, R4, P1 ;  /* 0x0000000515047c25 */ /* 0x000fd000088e0404 */
.L_x_177:
[--C-:B------:R-:W-:Y:S01]  /*6b10*/  SHF.R.U64 R14, R4, UR7, R5.reuse ;  /* 0x00000007040e7c19 */ /* 0x100fe20008001205 */
[----:B------:R-:W-:Y:S01]  /*6b20*/  FMUL R22, R22, UR8 ;  /* 0x0000000816167c20 */ /* 0x000fe20008400000 */
[----:B------:R-:W-:Y:S01]  /*6b30*/  SHF.R.U32.HI R4, RZ, UR7, R5 ;  /* 0x00000007ff047c19 */ /* 0x000fe20008011605 */
[----:B------:R-:W0:Y:S01]  /*6b40*/  LDC R6, c[0x0][0x144] ;  /* 0x00005100ff067b82 */ /* 0x000e220000000800 */
[----:B------:R-:W-:Y:S01]  /*6b50*/  IADD3 R5, P0, RZ, -R14, RZ ;  /* 0x8000000eff057210 */ /* 0x000fe20007f1e0ff */
[----:B------:R-:W-:Y:S01]  /*6b60*/  ULDC UR6, c[0x0][0x154] ;  /* 0x0000550000067ab9 */ /* 0x000fe20000000800 */
[----:B-1----:R-:W-:Y:S01]  /*6b70*/  I2FP.F32.U32 R7, R20 ;  /* 0x0000001400077245 */ /* 0x002fe20000201000 */
[----:B------:R-:W1:Y:S01]  /*6b80*/  F2I.U32.TRUNC.NTZ R22, R22 ;  /* 0x0000001600167305 */ /* 0x000e62000020f000 */
[----:B------:R-:W-:Y:S01]  /*6b90*/  ULDC.64 UR4, c[0x0][0x620] ;  /* 0x0001880000047ab9 */ /* 0x000fe20000000a00 */
[----:B------:R-:W-:Y:S01]  /*6ba0*/  IMAD.X R4, RZ, RZ, ~R4, P0 ;  /* 0x000000ffff047224 */ /* 0x000fe200000e0e04 */
[----:B------:R-:W-:Y:S01]  /*6bb0*/  ISETP.NE.AND P2, PT, R2, 0x1, PT ;  /* 0x000000010200780c */ /* 0x000fe20003f45270 */
[----:B------:R-:W-:Y:S01]  /*6bc0*/  FMUL R23, R7, UR6 ;  /* 0x0000000607177c20 */ /* 0x000fe20008400000 */
[----:B------:R-:W2:Y:S01]  /*6bd0*/  LDC R25, c[0x0][0x148] ;  /* 0x00005200ff197b82 */ /* 0x000ea20000000800 */
[----:B------:R-:W-:Y:S01]  /*6be0*/  IMAD R4, R4, UR4, RZ ;  /* 0x0000000404047c24 */ /* 0x000fe2000f8e02ff */
[----:B------:R-:W-:-:S02]  /*6bf0*/  ULDC.64 UR6, c[0x0][0x640] ;  /* 0x0001900000067ab9 */ /* 0x000fc40000000a00 */
[----:B------:R-:W-:Y:S01]  /*6c00*/  ISETP.NE.U32.AND P0, PT, RZ, UR6, PT ;  /* 0x00000006ff007c0c */ /* 0x000fe2000bf05070 */
[----:B------:R-:W3:Y:S01]  /*6c10*/  F2I.U32.TRUNC.NTZ R23, R23 ;  /* 0x0000001700177305 */ /* 0x000ee2000020f000 */
[C---:B------:R-:W-:Y:S02]  /*6c20*/  IMAD R7, R5.reuse, UR5, R4 ;  /* 0x0000000505077c24 */ /* 0x040fe4000f8e0204 */
[----:B------:R-:W-:Y:S01]  /*6c30*/  IMAD.WIDE.U32 R4, R5, UR4, R16 ;  /* 0x0000000405047c25 */ /* 0x000fe2000f8e0010 */
[----:B------:R-:W-:Y:S01]  /*6c40*/  ULDC UR4, c[0x0][0x618] ;  /* 0x0001860000047ab9 */ /* 0x000fe20000000800 */
[----:B------:R-:W-:Y:S02]  /*6c50*/  ISETP.NE.AND.EX P0, PT, RZ, UR7, PT, P0 ;  /* 0x00000007ff007c0c */ /* 0x000fe4000bf05300 */
[----:B------:R-:W-:Y:S02]  /*6c60*/  IMAD.IADD R5, R5, 0x1, R7 ;  /* 0x0000000105057824 */ /* 0x000fe400078e0207 */
[----:B-1----:R-:W-:-:S03]  /*6c70*/  IMAD.MOV R22, RZ, RZ, -R22 ;  /* 0x000000ffff167224 */ /* 0x002fc600078e0a16 */
[----:B------:R-:W-:Y:S01]  /*6c80*/  SHF.R.U64 R21, R4, UR4, R5 ;  /* 0x0000000404157c19 */ /* 0x000fe20008001205 */
[----:B0-----:R-:W-:Y:S01]  /*6c90*/  IMAD R15, R6, R22, R15 ;  /* 0x00000016060f7224 */ /* 0x001fe200078e020f */
[----:B------:R-:W-:Y:S01]  /*6ca0*/  SHF.R.U32.HI R4, RZ, UR4, R5 ;  /* 0x00000004ff047c19 */ /* 0x000fe20008011605 */
[----:B------:R-:W-:Y:S01]  /*6cb0*/  ULDC UR4, c[0x0][0x608] ;  /* 0x0001820000047ab9 */ /* 0x000fe20000000800 */
[----:B---3--:R-:W-:Y:S02]  /*6cc0*/  IMAD.MOV R6, RZ, RZ, -R23 ;  /* 0x000000ffff067224 */ /* 0x008fe400078e0a17 */
[--C-:B------:R-:W-:Y:S02]  /*6cd0*/  SHF.R.U64 R22, R21, UR4, R4.reuse ;  /* 0x0000000415167c19 */ /* 0x100fe40008001204 */
[----:B------:R-:W-:Y:S01]  /*6ce0*/  SHF.R.U32.HI R5, RZ, UR4, R4 ;  /* 0x00000004ff057c19 */ /* 0x000fe20008011604 */
[----:B------:R-:W-:Y:S01]  /*6cf0*/  ULDC UR4, c[0x0][0x658] ;  /* 0x0001960000047ab9 */ /* 0x000fe20000000800 */
[----:B--2---:R-:W-:-:S02]  /*6d00*/  @P2 IMAD R15, R25, R6, R20 ;  /* 0x00000006190f2224 */ /* 0x004fc400078e0214 */
[--C-:B------:R-:W-:Y:S02]  /*6d10*/  SHF.R.U64 R20, R22, UR4, R5.reuse ;  /* 0x0000000416147c19 */ /* 0x100fe40008001205 */
[----:B------:R-:W-:-:S03]  /*6d20*/  SHF.R.U32.HI R23, RZ, UR4, R5 ;  /* 0x00000004ff177c19 */ /* 0x000fc60008011605 */
[----:B------:R-:W-:Y:S02]  /*6d30*/  IMAD.MOV.U32 R6, RZ, RZ, R20 ;  /* 0x000000ffff067224 */ /* 0x000fe400078e0014 */
[----:B------:R-:W-:Y:S01]  /*6d40*/  IMAD.MOV.U32 R5, RZ, RZ, R23 ;  /* 0x000000ffff057224 */ /* 0x000fe200078e0017 */
[----:B------:R-:W-:Y:S06]  /*6d50*/  @!P0 BRA `(.L_x_178) ;  /* 0x00000000002c8947 */ /* 0x000fec0003800000 */
        /* <DEDUP_REMOVED lines=9> */
[----:B------:R-:W-:-:S04]  /*6df0*/  IMAD.WIDE.U32.X R4, R23, UR7, R4, P1 ;  /* 0x0000000717047c25 */ /* 0x000fc800088e0404 */
[----:B------:R-:W-:-:S07]  /*6e00*/  IMAD.MOV.U32 R6, RZ, RZ, R4 ;  /* 0x000000ffff067224 */ /* 0x000fce00078e0004 */
.L_x_178:
[----:B------:R-:W-:Y:S01]  /*6e10*/  ULDC UR4, c[0x0][0x648] ;  /* 0x0001920000047ab9 */ /* 0x000fe20000000800 */
[----:B------:R-:W-:Y:S01]  /*6e20*/  LOP3.LUT R4, R22, UR16, RZ, 0xc0, !PT ;  /* 0x0000001016047c12 */ /* 0x000fe2000f8ec0ff */
[----:B------:R-:W-:Y:S01]  /*6e30*/  ULDC UR5, c[0x0][0x610] ;  /* 0x0001840000057ab9 */ /* 0x000fe20000000800 */
[----:B------:R-:W-:Y:S01]  /*6e40*/  SHF.R.U64 R5, R6, UR4, R5 ;  /* 0x0000000406057c19 */ /* 0x000fe20008001205 */
[----:B------:R-:W-:Y:S01]  /*6e50*/  ULDC UR4, c[0x0][0x638] ;  /* 0x00018e0000047ab9 */ /* 0x000fe20000000800 */
[----:B------:R-:W-:-:S03]  /*6e60*/  LOP3.LUT R21, R21, UR15, RZ, 0xc0, !PT ;  /* 0x0000000f15157c12 */ /* 0x000fc6000f8ec0ff */
[----:B------:R-:W-:Y:S02]  /*6e70*/  IMAD.MOV R7, RZ, RZ, -R5 ;  /* 0x000000ffff077224 */ /* 0x000fe400078e0a05 */
[----:B------:R-:W-:Y:S02]  /*6e80*/  IMAD R4, R5, UR17, R4 ;  /* 0x0000001105047c24 */ /* 0x000fe4000f8e0204 */
[----:B------:R-:W-:Y:S01]  /*6e90*/  IMAD R20, R7, UR4, R20 ;  /* 0x0000000407147c24 */ /* 0x000fe2000f8e0214 */
[----:B------:R-:W-:Y:S01]  /*6ea0*/  ULDC UR4, c[0x0][0x600] ;  /* 0x0001800000047ab9 */ /* 0x000fe20000000800 */
[----:B------:R-:W-:Y:S02]  /*6eb0*/  IMAD R15, R4, UR5, R15 ;  /* 0x00000005040f7c24 */ /* 0x000fe4000f8e020f */
[----:B------:R-:W-:Y:S02]  /*6ec0*/  IMAD R20, R20, UR4, R21 ;  /* 0x0000000414147c24 */ /* 0x000fe4000f8e0215 */
[----:B------:R-:W-:-:S02]  /*6ed0*/  IMAD.MOV.U32 R4, RZ, RZ, 0x1 ;  /* 0x00000001ff047424 */ /* 0x000fc400078e00ff */
[----:B------:R-:W-:Y:S01]  /*6ee0*/  IMAD.MOV.U32 R7, RZ, RZ, R14 ;  /* 0x000000ffff077224 */ /* 0x000fe200078e000e */
[----:B------:R-:W-:Y:S02]  /*6ef0*/  SEL R21, R20, R15, !P2 ;  /* 0x0000000f14157207 */ /* 0x000fe40005000000 */
[----:B------:R-:W-:-:S07]  /*6f00*/  SEL R20, R15, R20, !P2 ;  /* 0x000000140f147207 */ /* 0x000fce0005000000 */
.L_x_176:
[----:B------:R-:W-:Y:S05]  /*6f10*/  BSYNC B1 ;  /* 0x0000000000017941 */ /* 0x000fea0003800000 */
.L_x_175:
[----:B------:R-:W-:-:S13]  /*6f20*/  LOP3.LUT P0, RZ, R4, 0xff, RZ, 0xc0, !PT ;  /* 0x000000ff04ff7812 */ /* 0x000fda000780c0ff */
[----:B------:R-:W-:Y:S05]  /*6f30*/  @P0 BRA `(.L_x_179) ;  /* 0xfffffff400380947 */ /* 0x000fea000383ffff */
[----:B------:R-:W-:Y:S05]  /*6f40*/  BSYNC B0 ;  /* 0x0000000000007941 */ /* 0x000fea0003800000 */
.L_x_168:
[----:B------:R-:W-:-:S03]  /*6f50*/  UMOV UR4, 0xffffffff ;  /* 0xffffffff00047882 */ /* 0x000fc60000000000 */
[----:B------:R-:W-:Y:S05]  /*6f60*/  BRA.DIV UR4, `(.L_x_180) ;  /* 0x0000000604807947 */ /* 0x000fea000b800000 */
[----:B------:R-:W-:-:S13]  /*6f70*/  ELECT P6, URZ, PT ;  /* 0x00000000003f782f */ /* 0x000fda00038c0000 */
.L_x_197:
[----:B------:R-:W-:Y:S04]  /*6f80*/  BSSY B0, `(.L_x_181) ;  /* 0x0000046000007945 */ /* 0x000fe80003800000 */
[----:B------:R-:W-:Y:S05]  /*6f90*/  @!P6 BRA `(.L_x_182) ;  /* 0x000000040010e947 */ /* 0x000fea0003800000 */
[----:B------:R-:W-:-:S04]  /*6fa0*/  LOP3.LUT R18, R18, 0x2, RZ, 0xfc, !PT ;  /* 0x0000000212127812 */ /* 0x000fc800078efcff */
[----:B------:R-:W-:-:S13]  /*6fb0*/  ISETP.NE.AND P0, PT, R18, 0x3, PT ;  /* 0x000000031200780c */ /* 0x000fda0003f05270 */
[----:B------:R-:W-:Y:S05]  /*6fc0*/  @!P0 BRA `(.L_x_183) ;  /* 0x0000000000048947 */ /* 0x000fea0003800000 */
[----:B------:R-:W-:Y:S01]  /*6fd0*/  BPT.TRAP 0x1 ;  /* 0x000000040000795c */ /* 0x000fe20000300000 */
.L_x_183:
[----:B------:R-:W0:Y:S01]  /*6fe0*/  S2R R5, SR_CgaCtaId ;  /* 0x0000000000057919 */ /* 0x000e220000008800 */
[----:B------:R-:W-:Y:S02]  /*6ff0*/  MOV R0, 0x400 ;  /* 0x0000040000007802 */ /* 0x000fe40000000f00 */
[----:B------:R-:W-:Y:S02]  /*7000*/  SHF.L.U32 R2, R3, 0x1f, RZ ;  /* 0x0000001f03027819 */ /* 0x000fe400000006ff */
[----:B0-----:R-:W-:-:S05]  /*7010*/  LEA R5, R5, R0, 0x18 ;  /* 0x0000000005057211 */ /* 0x001fca00078ec0ff */
[----:B------:R-:W-:-:S04]  /*7020*/  VIADD R5, R5, 0x38 ;  /* 0x0000003805057836 */ /* 0x000fc80000000000 */
[C---:B------:R-:W-:Y:S02]  /*7030*/  IMAD R7, R8.reuse, 0x8, R5 ;  /* 0x0000000808077824 */ /* 0x040fe400078e0205 */
[----:B------:R-:W-:Y:S02]  /*7040*/  VIADD R8, R8, 0x1 ;  /* 0x0000000108087836 */ /* 0x000fe40000000000 */
[----:B------:R-:W0:Y:S03]  /*7050*/  SYNCS.PHASECHK.TRANS64.TRYWAIT P0, [R7+URZ], R2 ;  /* 0x00000002070075a7 */ /* 0x000e26000800017f */
[----:B------:R-:W-:-:S04]  /*7060*/  ISETP.NE.AND P1, PT, R8, 0x7, PT ;  /* 0x000000070800780c */ /* 0x000fc80003f25270 */
[----:B------:R-:W-:Y:S02]  /*7070*/  SEL R0, RZ, 0x1, P1 ;  /* 0x00000001ff007807 */ /* 0x000fe40000800000 */
[----:B------:R-:W-:Y:S02]  /*7080*/  SEL R8, R8, RZ, P1 ;  /* 0x000000ff08087207 */ /* 0x000fe40000800000 */
[----:B------:R-:W-:-:S03]  /*7090*/  LOP3.LUT R9, R3, R0, RZ, 0x3c, !PT ;  /* 0x0000000003097212 */ /* 0x000fc600078e3cff */
[----:B------:R-:W-:Y:S01]  /*70a0*/  IMAD R6, R8, 0x8, R5 ;  /* 0x0000000808067824 */ /* 0x000fe200078e0205 */
[----:B------:R-:W-:Y:S01]  /*70b0*/  SHF.L.U32 R3, R9, 0x1f, RZ ;  /* 0x0000001f09037819 */ /* 0x000fe200000006ff */
[----:B0-----:R-:W-:Y:S06]  /*70c0*/  @!P0 BRA `(.L_x_184) ;  /* 0x0000000400488947 */ /* 0x001fec0003800000 */
.L_x_198:
[----:B------:R-:W1:Y:S01]  /*70d0*/  SYNCS.PHASECHK.TRANS64.TRYWAIT P0, [R6+URZ], R3 ;  /* 0x00000003060075a7 */ /* 0x000e62000800017f */
[----:B------:R-:W-:-:S05]  /*70e0*/  VIADD R0, R8, 0x1 ;  /* 0x0000000108007836 */ /* 0x000fca0000000000 */
[----:B------:R-:W-:-:S04]  /*70f0*/  ISETP.NE.AND P1, PT, R0, 0x7, PT ;  /* 0x000000070000780c */ /* 0x000fc80003f25270 */
[----:B0-----:R-:W-:Y:S02]  /*7100*/  SEL R2, RZ, 0x1, P1 ;  /* 0x00000001ff027807 */ /* 0x001fe40000800000 */
[----:B------:R-:W-:Y:S02]  /*7110*/  SEL R0, R0, RZ, P1 ;  /* 0x000000ff00007207 */ /* 0x000fe40000800000 */
[----:B------:R-:W-:-:S03]  /*7120*/  LOP3.LUT R9, R9, R2, RZ, 0x3c, !PT ;  /* 0x0000000209097212 */ /* 0x000fc600078e3cff */
[----:B------:R-:W-:Y:S01]  /*7130*/  IMAD R7, R0, 0x8, R5 ;  /* 0x0000000800077824 */ /* 0x000fe200078e0205 */
[----:B------:R-:W-:Y:S01]  /*7140*/  SHF.L.U32 R4, R9, 0x1f, RZ ;  /* 0x0000001f09047819 */ /* 0x000fe200000006ff */
[----:B-1----:R-:W-:Y:S06]  /*7150*/  @!P0 BRA `(.L_x_185) ;  /* 0x0000000400388947 */ /* 0x002fec0003800000 */
.L_x_199:
[----:B------:R-:W1:Y:S01]  /*7160*/  SYNCS.PHASECHK.TRANS64.TRYWAIT P0, [R7+URZ], R4 ;  /* 0x00000004070075a7 */ /* 0x000e62000800017f */
[----:B------:R-:W-:-:S05]  /*7170*/  VIADD R0, R0, 0x1 ;  /* 0x0000000100007836 */ /* 0x000fca0000000000 */
[----:B------:R-:W-:-:S04]  /*7180*/  ISETP.NE.AND P1, PT, R0, 0x7, PT ;  /* 0x000000070000780c */ /* 0x000fc80003f25270 */
[----:B------:R-:W-:Y:S02]  /*7190*/  SEL R2, RZ, 0x1, P1 ;  /* 0x00000001ff027807 */ /* 0x000fe40000800000 */
[----:B------:R-:W-:Y:S02]  /*71a0*/  SEL R0, R0, RZ, P1 ;  /* 0x000000ff00007207 */ /* 0x000fe40000800000 */
[----:B------:R-:W-:-:S03]  /*71b0*/  LOP3.LUT R9, R9, R2, RZ, 0x3c, !PT ;  /* 0x0000000209097212 */ /* 0x000fc600078e3cff */
[----:B0-----:R-:W-:Y:S01]  /*71c0*/  IMAD R6, R0, 0x8, R5 ;  /* 0x0000000800067824 */ /* 0x001fe200078e0205 */
[----:B------:R-:W-:Y:S01]  /*71d0*/  SHF.L.U32 R3, R9, 0x1f, RZ ;  /* 0x0000001f09037819 */ /* 0x000fe200000006ff */
[----:B-1----:R-:W-:Y:S06]  /*71e0*/  @!P0 BRA `(.L_x_186) ;  /* 0x0000000400288947 */ /* 0x002fec0003800000 */
.L_x_200:
        /* <DEDUP_REMOVED lines=9> */
.L_x_201:
        /* <DEDUP_REMOVED lines=9> */
.L_x_202:
[----:B------:R-:W1:Y:S01]  /*7310*/  SYNCS.PHASECHK.TRANS64.TRYWAIT P0, [R6+URZ], R3 ;  /* 0x00000003060075a7 */ /* 0x000e62000800017f */
[----:B------:R-:W-:-:S05]  /*7320*/  VIADD R0, R0, 0x1 ;  /* 0x0000000100007836 */ /* 0x000fca0000000000 */
[----:B------:R-:W-:-:S04]  /*7330*/  ISETP.NE.AND P1, PT, R0, 0x7, PT ;  /* 0x000000070000780c */ /* 0x000fc80003f25270 */
[----:B------:R-:W-:Y:S02]  /*7340*/  SEL R2, RZ, 0x1, P1 ;  /* 0x00000001ff027807 */ /* 0x000fe40000800000 */
[----:B------:R-:W-:Y:S02]  /*7350*/  SEL R0, R0, RZ, P1 ;  /* 0x000000ff00007207 */ /* 0x000fe40000800000 */
[----:B------:R-:W-:Y:S01]  /*7360*/  LOP3.LUT R2, R9, R2, RZ, 0x3c, !PT ;  /* 0x0000000209027212 */ /* 0x000fe200078e3cff */
[----:B-1----:R-:W-:Y:S06]  /*7370*/  @!P0 BRA `(.L_x_189) ;  /* 0x0000000400008947 */ /* 0x002fec0003800000 */
.L_x_203:
[----:B------:R-:W-:Y:S01]  /*7380*/  IMAD R5, R0, 0x8, R5 ;  /* 0x0000000800057824 */ /* 0x000fe200078e0205 */
[----:B------:R-:W-:-:S07]  /*7390*/  SHF.L.U32 R0, R2, 0x1f, RZ ;  /* 0x0000001f02007819 */ /* 0x000fce00000006ff */
.L_x_190:
[----:B--2---:R2:W3:Y:S02]  /*73a0*/  SYNCS.PHASECHK.TRANS64.TRYWAIT P0, [R5+URZ], R0 ;  /* 0x00000000050075a7 */ /* 0x0044e4000800017f */
[----:B---3--:R-:W-:Y:S05]  /*73b0*/  @!P0 NANOSLEEP.SYNCS 0x989680 ;  /* 0x009896800000895d */ /* 0x008fea0003900000 */
[----:B------:R-:W3:Y:S02]  /*73c0*/  @!P0 SYNCS.PHASECHK.TRANS64 P0, [R5+URZ], R0 ;  /* 0x00000000050085a7 */ /* 0x000ee4000800007f */
[----:B---3--:R-:W-:Y:S05]  /*73d0*/  @!P0 BRA `(.L_x_190) ;  /* 0xfffffffc00f08947 */ /* 0x008fea000383ffff */
.L_x_182:
[----:B------:R-:W-:Y:S05]  /*73e0*/  BSYNC B0 ;  /* 0x0000000000007941 */ /* 0x000fea0003800000 */
.L_x_181:
[----:B------:R-:W-:Y:S05]  /*73f0*/  EXIT ;  /* 0x000000000000794d */ /* 0x000fea0003800000 */
.L_x_21:
[----:B-1----:R1:W2:Y:S02]  /*7400*/  SYNCS.PHASECHK.TRANS64.TRYWAIT P1, [R3+URZ], R0 ;  /* 0x00000000030075a7 */ /* 0x0022a4000802017f */
[----:B--2---:R-:W-:Y:S05]  /*7410*/  @!P1 NANOSLEEP.SYNCS 0x989680 ;  /* 0x009896800000995d */ /* 0x004fea0003900000 */
[----:B------:R-:W2:Y:S02]  /*7420*/  @!P1 SYNCS.PHASECHK.TRANS64 P1, [R3+URZ], R0 ;  /* 0x00000000030095a7 */ /* 0x000ea4000802007f */
[----:B--2---:R-:W-:Y:S05]  /*7430*/  @!P1 BRA `(.L_x_21) ;  /* 0xfffffffc00f09947 */ /* 0x004fea000383ffff */
[----:B------:R-:W-:Y:S05]  /*7440*/  BRA `(.L_x_20) ;  /* 0xffffffa000f87947 */ /* 0x000fea000383ffff */
.L_x_26:
[----:B-1----:R1:W2:Y:S02]  /*7450*/  SYNCS.PHASECHK.TRANS64.TRYWAIT P1, [R5+URZ], R4 ;  /* 0x00000004050075a7 */ /* 0x0022a4000802017f */
[----:B--2---:R-:W-:Y:S05]  /*7460*/  @!P1 NANOSLEEP.SYNCS 0x989680 ;  /* 0x009896800000995d */ /* 0x004fea0003900000 */
[----:B------:R-:W2:Y:S02]  /*7470*/  @!P1 SYNCS.PHASECHK.TRANS64 P1, [R5+URZ], R4 ;  /* 0x00000004050095a7 */ /* 0x000ea4000802007f */
[----:B--2---:R-:W-:Y:S05]  /*7480*/  @!P1 BRA `(.L_x_26) ;  /* 0xfffffffc00f09947 */ /* 0x004fea000383ffff */
[----:B------:R-:W-:Y:S05]  /*7490*/  BRA `(.L_x_25) ;  /* 0xffffffa400d47947 */ /* 0x000fea000383ffff */
.L_x_169:
[----:B------:R-:W-:Y:S01]  /*74a0*/  BSSY B1, `(.L_x_191) ;  /* 0x0000006000017945 */ /* 0x000fe20003800000 */
[----:B------:R-:W-:-:S07]  /*74b0*/  IMAD.MOV.U32 R15, RZ, RZ, -0x1 ;  /* 0xffffffffff0f7424 */ /* 0x000fce00078e00ff */
[----:B------:R-:W-:Y:S05]  /*74c0*/  WARPSYNC.COLLECTIVE R15, `(.L_x_192) ;  /* 0x000000000f0c7348 */ /* 0x000fea0003c00000 */
[----:B------:R-:W-:Y:S02]  /*74d0*/  ELECT P6, UR62, PT ;  /* 0x00000000003e782f */ /* 0x000fe400038c0000 */
[----:B------:R-:W-:Y:S01]  /*74e0*/  MOV R14, UR62 ;  /* 0x0000003e000e7c02 */ /* 0x000fe20008000f00 */
[----:B------:R-:W-:Y:S10]  /*74f0*/  ENDCOLLECTIVE ;  /* 0x000000000000791b */ /* 0x000ff40003800000 */
.L_x_192:
[----:B------:R-:W-:Y:S05]  /*7500*/  BSYNC B1 ;  /* 0x0000000000017941 */ /* 0x000fea0003800000 */
.L_x_191:
[----:B------:R-:W-:Y:S05]  /*7510*/  BRA `(.L_x_193) ;  /* 0xffffffec00cc7947 */ /* 0x000fea000383ffff */
.L_x_172:
[----:B-1----:R1:W2:Y:S02]  /*7520*/  SYNCS.PHASECHK.TRANS64.TRYWAIT P0, [R23+URZ+0x38], R14 ;  /* 0x0000380e170075a7 */ /* 0x0022a4000800017f */
[----:B--2---:R-:W-:Y:S05]  /*7530*/  @!P0 NANOSLEEP.SYNCS 0x989680 ;  /* 0x009896800000895d */ /* 0x004fea0003900000 */
[----:B------:R-:W2:Y:S02]  /*7540*/  @!P0 SYNCS.PHASECHK.TRANS64 P0, [R23+URZ+0x38], R14 ;  /* 0x0000380e170085a7 */ /* 0x000ea4000800007f */
[----:B--2---:R-:W-:Y:S05]  /*7550*/  @!P0 BRA `(.L_x_172) ;  /* 0xfffffffc00f08947 */ /* 0x004fea000383ffff */
[----:B------:R-:W-:Y:S05]  /*7560*/  BRA `(.L_x_194) ;  /* 0xfffffff000047947 */ /* 0x000fea000383ffff */
.L_x_180:
[----:B------:R-:W-:Y:S01]  /*7570*/  BSSY B0, `(.L_x_195) ;  /* 0x0000006000007945 */ /* 0x000fe20003800000 */
[----:B------:R-:W-:-:S07]  /*7580*/  IMAD.MOV.U32 R15, RZ, RZ, -0x1 ;  /* 0xffffffffff0f7424 */ /* 0x000fce00078e00ff */
[----:B------:R-:W-:Y:S05]  /*7590*/  WARPSYNC.COLLECTIVE R15, `(.L_x_196) ;  /* 0x000000000f0c7348 */ /* 0x000fea0003c00000 */
[----:B------:R-:W-:Y:S02]  /*75a0*/  ELECT P6, UR62, PT ;  /* 0x00000000003e782f */ /* 0x000fe400038c0000 */
[----:B------:R-:W-:Y:S01]  /*75b0*/  MOV R14, UR62 ;  /* 0x0000003e000e7c02 */ /* 0x000fe20008000f00 */
[----:B------:R-:W-:Y:S10]  /*75c0*/  ENDCOLLECTIVE ;  /* 0x000000000000791b */ /* 0x000ff40003800000 */
.L_x_196:
[----:B------:R-:W-:Y:S05]  /*75d0*/  BSYNC B0 ;  /* 0x0000000000007941 */ /* 0x000fea0003800000 */
.L_x_195:
[----:B------:R-:W-:Y:S05]  /*75e0*/  BRA `(.L_x_197) ;  /* 0xfffffff800647947 */ /* 0x000fea000383ffff */
.L_x_184:
[----:B0-----:R0:W1:Y:S02]  /*75f0*/  SYNCS.PHASECHK.TRANS64.TRYWAIT P0, [R7+URZ], R2 ;  /* 0x00000002070075a7 */ /* 0x001064000800017f */
[----:B-1----:R-:W-:Y:S05]  /*7600*/  @!P0 NANOSLEEP.SYNCS 0x989680 ;  /* 0x009896800000895d */ /* 0x002fea0003900000 */
[----:B------:R-:W1:Y:S02]  /*7610*/  @!P0 SYNCS.PHASECHK.TRANS64 P0, [R7+URZ], R2 ;  /* 0x00000002070085a7 */ /* 0x000e64000800007f */
[----:B-1----:R-:W-:Y:S05]  /*7620*/  @!P0 BRA `(.L_x_184) ;  /* 0xfffffffc00f08947 */ /* 0x002fea000383ffff */
[----:B------:R-:W-:Y:S05]  /*7630*/  BRA `(.L_x_198) ;  /* 0xfffffff800a47947 */ /* 0x000fea000383ffff */
.L_x_185:
[----:B0-----:R0:W1:Y:S02]  /*7640*/  SYNCS.PHASECHK.TRANS64.TRYWAIT P0, [R6+URZ], R3 ;  /* 0x00000003060075a7 */ /* 0x001064000800017f */
[----:B-1----:R-:W-:Y:S05]  /*7650*/  @!P0 NANOSLEEP.SYNCS 0x989680 ;  /* 0x009896800000895d */ /* 0x002fea0003900000 */
[----:B------:R-:W1:Y:S02]  /*7660*/  @!P0 SYNCS.PHASECHK.TRANS64 P0, [R6+URZ], R3 ;  /* 0x00000003060085a7 */ /* 0x000e64000800007f */
[----:B-1----:R-:W-:Y:S05]  /*7670*/  @!P0 BRA `(.L_x_185) ;  /* 0xfffffffc00f08947 */ /* 0x002fea000383ffff */
[----:B------:R-:W-:Y:S05]  /*7680*/  BRA `(.L_x_199) ;  /* 0xfffffff800b47947 */ /* 0x000fea000383ffff */
.L_x_186:
[----:B0-----:R0:W1:Y:S02]  /*7690*/  SYNCS.PHASECHK.TRANS64.TRYWAIT P0, [R7+URZ], R4 ;  /* 0x00000004070075a7 */ /* 0x001064000800017f */
[----:B-1----:R-:W-:Y:S05]  /*76a0*/  @!P0 NANOSLEEP.SYNCS 0x989680 ;  /* 0x009896800000895d */ /* 0x002fea0003900000 */
[----:B------:R-:W1:Y:S02]  /*76b0*/  @!P0 SYNCS.PHASECHK.TRANS64 P0, [R7+URZ], R4 ;  /* 0x00000004070085a7 */ /* 0x000e64000800007f */
[----:B-1----:R-:W-:Y:S05]  /*76c0*/  @!P0 BRA `(.L_x_186) ;  /* 0xfffffffc00f08947 */ /* 0x002fea000383ffff */
[----:B------:R-:W-:Y:S05]  /*76d0*/  BRA `(.L_x_200) ;  /* 0xfffffff800c47947 */ /* 0x000fea000383ffff */
.L_x_187:
[----:B0-----:R0:W1:Y:S02]  /*76e0*/  SYNCS.PHASECHK.TRANS64.TRYWAIT P0, [R6+URZ], R3 ;  /* 0x00000003060075a7 */ /* 0x001064000800017f */
[----:B-1----:R-:W-:Y:S05]  /*76f0*/  @!P0 NANOSLEEP.SYNCS 0x989680 ;  /* 0x009896800000895d */ /* 0x002fea0003900000 */
[----:B------:R-:W1:Y:S02]  /*7700*/  @!P0 SYNCS.PHASECHK.TRANS64 P0, [R6+URZ], R3 ;  /* 0x00000003060085a7 */ /* 0x000e64000800007f */
[----:B-1----:R-:W-:Y:S05]  /*7710*/  @!P0 BRA `(.L_x_187) ;  /* 0xfffffffc00f08947 */ /* 0x002fea000383ffff */
[----:B------:R-:W-:Y:S05]  /*7720*/  BRA `(.L_x_201) ;  /* 0xfffffff800d47947 */ /* 0x000fea000383ffff */
.L_x_188:
[----:B0-----:R0:W1:Y:S02]  /*7730*/  SYNCS.PHASECHK.TRANS64.TRYWAIT P0, [R7+URZ], R4 ;  /* 0x00000004070075a7 */ /* 0x001064000800017f */
[----:B-1----:R-:W-:Y:S05]  /*7740*/  @!P0 NANOSLEEP.SYNCS 0x989680 ;  /* 0x009896800000895d */ /* 0x002fea0003900000 */
[----:B------:R-:W1:Y:S02]  /*7750*/  @!P0 SYNCS.PHASECHK.TRANS64 P0, [R7+URZ], R4 ;  /* 0x00000004070085a7 */ /* 0x000e64000800007f */
[----:B-1----:R-:W-:Y:S05]  /*7760*/  @!P0 BRA `(.L_x_188) ;  /* 0xfffffffc00f08947 */ /* 0x002fea000383ffff */
[----:B------:R-:W-:Y:S05]  /*7770*/  BRA `(.L_x_202) ;  /* 0xfffffff800e47947 */ /* 0x000fea000383ffff */
.L_x_189:
[----:B-1----:R1:W2:Y:S02]  /*7780*/  SYNCS.PHASECHK.TRANS64.TRYWAIT P0, [R6+URZ], R3 ;  /* 0x00000003060075a7 */ /* 0x0022a4000800017f */
[----:B--2---:R-:W-:Y:S05]  /*7790*/  @!P0 NANOSLEEP.SYNCS 0x989680 ;  /* 0x009896800000895d */ /* 0x004fea0003900000 */
[----:B------:R-:W2:Y:S02]  /*77a0*/  @!P0 SYNCS.PHASECHK.TRANS64 P0, [R6+URZ], R3 ;  /* 0x00000003060085a7 */ /* 0x000ea4000800007f */
[----:B--2---:R-:W-:Y:S05]  /*77b0*/  @!P0 BRA `(.L_x_189) ;  /* 0xfffffffc00f08947 */ /* 0x004fea000383ffff */
[----:B------:R-:W-:Y:S05]  /*77c0*/  BRA `(.L_x_203) ;  /* 0xfffffff800ec7947 */ /* 0x000fea000383ffff */
.L_x_204:
[----:B------:R-:W-:-:S00]  /*77d0*/  BRA `(.L_x_204) ;  /* 0xfffffffc00fc7947 */ /* 0x000fc0000383ffff */
[----:B------:R-:W-:-:S00]  /*77e0*/  NOP ;  /* 0x0000000000007918 */ /* 0x000fc00000000000 */
        /* <DEDUP_REMOVED lines=9> */
.L_x_205:


//--------------------- .nv.global.init           --------------------------
	.section	.nv.global.init,"aw",@progbits
.nv.global.init:
	.type		$str$22,@object
	.size		$str$22,($str$23 - $str$22)
$str$22:
        /*0000*/ 	.byte	0x6b, 0x5f, 0x74, 0x69, 0x6c, 0x65, 0x5f, 0x63, 0x6f, 0x75, 0x6e, 0x74, 0x20, 0x3e, 0x3d, 0x20
        /*0010*/ 	.byte	0x31, 0x00
	.type		$str$23,@object
	.size		$str$23,(__unnamed_1 - $str$23)
$str$23:
        /*0012*/ 	.byte	0x2f, 0x74, 0x6d, 0x70, 0x2f, 0x63, 0x75, 0x74, 0x6c, 0x61, 0x73, 0x73, 0x5f, 0x73, 0x77, 0x65
        /*0022*/ 	.byte	0x65, 0x70, 0x5f, 0x73, 0x72, 0x63, 0x2f, 0x69, 0x6e, 0x63, 0x6c, 0x75, 0x64, 0x65, 0x2f, 0x63
        /*0032*/ 	.byte	0x75, 0x74, 0x6c, 0x61, 0x73, 0x73, 0x2f, 0x67, 0x65, 0x6d, 0x6d, 0x2f, 0x63, 0x6f, 0x6c, 0x6c
        /*0042*/ 	.byte	0x65, 0x63, 0x74, 0x69, 0x76, 0x65, 0x2f, 0x73, 0x6d, 0x39, 0x30, 0x5f, 0x6d, 0x6d, 0x61, 0x5f
        /*0052*/ 	.byte	0x74, 0x6d, 0x61, 0x5f, 0x67, 0x6d, 0x6d, 0x61, 0x5f, 0x73, 0x73, 0x5f, 0x77, 0x61, 0x72, 0x70
        /*0062*/ 	.byte	0x73, 0x70, 0x65, 0x63, 0x69, 0x61, 0x6c, 0x69, 0x7a, 0x65, 0x64, 0x2e, 0x68, 0x70, 0x70, 0x00
	.type		__unnamed_1,@object
	.size		__unnamed_1,(.L_0 - __unnamed_1)
__unnamed_1:
        /*0072*/ 	.byte	0x76, 0x6f, 0x69, 0x64, 0x20, 0x63, 0x75, 0x74, 0x6c, 0x61, 0x73, 0x73, 0x3a, 0x3a, 0x67, 0x65
        /* <DEDUP_REMOVED lines=175> */
        /*0b72*/ 	.byte	0x65, 0x3a, 0x3a, 0x69, 0x64, 0x65, 0x6e, 0x74, 0x69, 0x74, 0x79, 0x5d, 0x00
.L_0:


//--------------------- .nv.shared._ZN7cutlass13device_kernelINS_4gemm6kernel13GemmUniversalIN4cute5tupleIJiiiiEEENS1_10collective13CollectiveMmaINS1_34MainloopSm90TmaGmmaWarpSpecializedILi7ENS5_IJNS4_1CILi4EEENSA_ILi1EEESC_EEENS1_35KernelTmaWarpSpecializedCooperativeEEENS5_IJNSA_ILi128EEESG_NSA_ILi32EEEEEEfNS5_IJlSC_lEEEfSJ_NS4_8TiledMMAINS4_8MMA_AtomIJNS4_4SM904GMMA30MMA_64x128x8_F32TF32TF32_SS_TNILNSN_7ScaleInE1ELSP_1EEEEEENS4_6LayoutINS5_IJNSA_ILi2EEESC_SC_EEENS5_IJSC_NSA_ILi0EEESV_EEEEENS5_IJNS4_10UnderscoreESY_SY_EEEEENS4_13SM90_TMA_LOADENS4_14ComposedLayoutINS4_7SwizzleILi3ELi4ELi3EEENS4_18smem_ptr_flag_bitsILi32EEENSS_INS5_IJNSA_ILi8EEESH_EEENS5_IJSH_SC_EEEEEEEvNS4_8identityENS4_23SM90_TMA_LOAD_MULTICASTES1B_vS1C_EENS_8epilogue10collective6detail29Sm90TmaWarpSpecializedAdapterINS1G_15DefaultEpilogueIfSJ_SJ_NS1F_6thread17LinearCombinationIfLi1EffLNS1K_9ScaleType4KindE0ELNS_15FloatRoundStyleE2EfEENS1_15EpilogueDefaultEEEEEvvEEEEvNT_6ParamsE --------------------------
	.section	.nv.shared._ZN7cutlass13device_kernelINS_4gemm6kernel13GemmUniversalIN4cute5tupleIJiiiiEEENS1_10collective13CollectiveMmaINS1_34MainloopSm90TmaGmmaWarpSpecializedILi7ENS5_IJNS4_1CILi4EEENSA_ILi1EEESC_EEENS1_35KernelTmaWarpSpecializedCooperativeEEENS5_IJNSA_ILi128EEESG_NSA_ILi32EEEEEEfNS5_IJlSC_lEEEfSJ_NS4_8TiledMMAINS4_8MMA_AtomIJNS4_4SM904GMMA30MMA_64x128x8_F32TF32TF32_SS_TNILNSN_7ScaleInE1ELSP_1EEEEEENS4_6LayoutINS5_IJNSA_ILi2EEESC_SC_EEENS5_IJSC_NSA_ILi0EEESV_EEEEENS5_IJNS4_10UnderscoreESY_SY_EEEEENS4_13SM90_TMA_LOADENS4_14ComposedLayoutINS4_7SwizzleILi3ELi4ELi3EEENS4_18smem_ptr_flag_bitsILi32EEENSS_INS5_IJNSA_ILi8EEESH_EEENS5_IJSH_SC_EEEEEEEvNS4_8identityENS4_23SM90_TMA_LOAD_MULTICASTES1B_vS1C_EENS_8epilogue10collective6detail29Sm90TmaWarpSpecializedAdapterINS1G_15DefaultEpilogueIfSJ_SJ_NS1F_6thread17LinearCombinationIfLi1EffLNS1K_9ScaleType4KindE0ELNS_15FloatRoundStyleE2EfEENS1_15EpilogueDefaultEEEEEvvEEEEvNT_6ParamsE,"aw",@nobits
	.sectionflags	@""
	.align	16
	.zero		1024


//--------------------- .nv.shared.reserved.0     --------------------------
	.section	.nv.shared.reserved.0,"aw",@nobits
	.weak		__nv_reservedSMEM_offset_0_alias
	.size		__nv_reservedSMEM_offset_0_alias, 0, 0
	.other		__nv_reservedSMEM_offset_0_alias,@"STO_CUDA_RESERVED_SHARED STV_DEFAULT"
__nv_reservedSMEM_offset_0_alias:
	.zero		0


//--------------------- .nv.global                --------------------------
	.section	.nv.global,"aw",@nobits
.nv.global:
	.type		_ZN40_INTERNAL_358b0f1b_4_k_cu_07125f7f_206784cute1_E,@object
	.size		_ZN40_INTERNAL_358b0f1b_4_k_cu_07125f7f_206784cute1_E,(_ZN40_INTERNAL_358b0f1b_4_k_cu_07125f7f_206784cuda3std3__45__cpo6cbeginE - _ZN40_INTERNAL_358b0f1b_4_k_cu_07125f7f_206784cute1_E)
_ZN40_INTERNAL_358b0f1b_4_k_cu_07125f7f_206784cute1_E:
	.zero		1
	.type		_ZN40_INTERNAL_358b0f1b_4_k_cu_07125f7f_206784cuda3std3__45__cpo6cbeginE,@object
	.size		_ZN40_INTERNAL_358b0f1b_4_k_cu_07125f7f_206784cuda3std3__45__cpo6cbeginE,(_ZN40_INTERNAL_358b0f1b_4_k_cu_07125f7f_206784cuda3std3__48in_placeE - _ZN40_INTERNAL_358b0f1b_4_k_cu_07125f7f_206784cuda3std3__45__cpo6cbeginE)
_ZN40_INTERNAL_358b0f1b_4_k_cu_07125f7f_206784cuda3std3__45__cpo6cbeginE:
	.zero		1
	.type		_ZN40_INTERNAL_358b0f1b_4_k_cu_07125f7f_206784cuda3std3__48in_placeE,@object
	.size		_ZN40_INTERNAL_358b0f1b_4_k_cu_07125f7f_206784cuda3std3__48in_placeE,(_ZN40_INTERNAL_358b0f1b_4_k_cu_07125f7f_206784cuda3std6ranges3__45__cpo9iter_moveE - _ZN40_INTERNAL_358b0f1b_4_k_cu_07125f7f_206784cuda3std3__48in_placeE)
_ZN40_INTERNAL_358b0f1b_4_k_cu_07125f7f_206784cuda3std3__48in_placeE:
	.zero		1
	.type		_ZN40_INTERNAL_358b0f1b_4_k_cu_07125f7f_206784cuda3std6ranges3__45__cpo9iter_moveE,@object
	.size		_ZN40_INTERNAL_358b0f1b_4_k_cu_07125f7f_206784cuda3std6ranges3__45__cpo9iter_moveE,(_ZN40_INTERNAL_358b0f1b_4_k_cu_07125f7f_206784cuda3std3__45__cpo5beginE - _ZN40_INTERNAL_358b0f1b_4_k_cu_07125f7f_206784cuda3std6ranges3__45__cpo9iter_moveE)
_ZN40_INTERNAL_358b0f1b_4_k_cu_07125f7f_206784cuda3std6ranges3__45__cpo9iter_moveE:
	.zero		1
	.type		_ZN40_INTERNAL_358b0f1b_4_k_cu_07125f7f_206784cuda3std3__45__cpo5beginE,@object
	.size		_ZN40_INTERNAL_358b0f1b_4_k_cu_07125f7f_206784cuda3std3__45__cpo5beginE,(_ZN40_INTERNAL_358b0f1b_4_k_cu_07125f7f_206784cuda3std3__442_GLOBAL__N__358b0f1b_4_k_cu_07125f7f_206786ignoreE - _ZN40_INTERNAL_358b0f1b_4_k_cu_07125f7f_206784cuda3std3__45__cpo5beginE)
_ZN40_INTERNAL_358b0f1b_4_k_cu_07125f7f_206784cuda3std3__45__cpo5beginE:
	.zero		1
	.type		_ZN40_INTERNAL_358b0f1b_4_k_cu_07125f7f_206784cuda3std3__442_GLOBAL__N__358b0f1b_4_k_cu_07125f7f_206786ignoreE,@object
	.size		_ZN40_INTERNAL_358b0f1b_4_k_cu_07125f7f_206784cuda3std3__442_GLOBAL__N__358b0f1b_4_k_cu_07125f7f_206786ignoreE,(_ZN40_INTERNAL_358b0f1b_4_k_cu_07125f7f_206784cute7productE - _ZN40_INTERNAL_358b0f1b_4_k_cu_07125f7f_206784cuda3std3__442_GLOBAL__N__358b0f1b_4_k_cu_07125f7f_206786ignoreE)
_ZN40_INTERNAL_358b0f1b_4_k_cu_07125f7f_206784cuda3std3__442_GLOBAL__N__358b0f1b_4_k_cu_07125f7f_206786ignoreE:
	.zero		1
	.type		_ZN40_INTERNAL_358b0f1b_4_k_cu_07125f7f_206784cute7productE,@object
	.size		_ZN40_INTERNAL_358b0f1b_4_k_cu_07125f7f_206784cute7productE,(_ZN40_INTERNAL_358b0f1b_4_k_cu_07125f7f_206784cuda3std3__45__cpo3endE - _ZN40_INTERNAL_358b0f1b_4_k_cu_07125f7f_206784cute7productE)
_ZN40_INTERNAL_358b0f1b_4_k_cu_07125f7f_206784cute7productE:
	.zero		1
	.type		_ZN40_INTERNAL_358b0f1b_4_k_cu_07125f7f_206784cuda3std3__45__cpo3endE,@object
	.size		_ZN40_INTERNAL_358b0f1b_4_k_cu_07125f7f_206784cuda3std3__45__cpo3endE,(_ZN40_INTERNAL_358b0f1b_4_k_cu_07125f7f_206784cuda3std3__419piecewise_constructE - _ZN40_INTERNAL_358b0f1b_4_k_cu_07125f7f_206784cuda3std3__45__cpo3endE)
_ZN40_INTERNAL_358b0f1b_4_k_cu_07125f7f_206784cuda3std3__45__cpo3endE:
	.zero		1
	.type		_ZN40_INTERNAL_358b0f1b_4_k_cu_07125f7f_206784cuda3std3__419piecewise_constructE,@object
	.size		_ZN40_INTERNAL_358b0f1b_4_k_cu_07125f7f_206784cuda3std3__419piecewise_constructE,(_ZN40_INTERNAL_358b0f1b_4_k_cu_07125f7f_206784cuda3std3__45__cpo4cendE - _ZN40_INTERNAL_358b0f1b_4_k_cu_07125f7f_206784cuda3std3__419piecewise_constructE)
_ZN40_INTERNAL_358b0f1b_4_k_cu_07125f7f_206784cuda3std3__419piecewise_constructE:
	.zero		1
	.type		_ZN40_INTERNAL_358b0f1b_4_k_cu_07125f7f_206784cuda3std3__45__cpo4cendE,@object
	.size		_ZN40_INTERNAL_358b0f1b_4_k_cu_07125f7f_206784cuda3std3__45__cpo4cendE,(_ZN40_INTERNAL_358b0f1b_4_k_cu_07125f7f_206784cuda3std6ranges3__45__cpo4swapE - _ZN40_INTERNAL_358b0f1b_4_k_cu_07125f7f_206784cuda3std3__45__cpo4cendE)
_ZN40_INTERNAL_358b0f1b_4_k_cu_07125f7f_206784cuda3std3__45__cpo4cendE:
	.zero		1
	.type		_ZN40_INTERNAL_358b0f1b_4_k_cu_07125f7f_206784cuda3std6ranges3__45__cpo4swapE,@object
	.size		_ZN40_INTERNAL_358b0f1b_4_k_cu_07125f7f_206784cuda3std6ranges3__45__cpo4swapE,(.L_8 - _ZN40_INTERNAL_358b0f1b_4_k_cu_07125f7f_206784cuda3std6ranges3__45__cpo4swapE)
_ZN40_INTERNAL_358b0f1b_4_k_cu_07125f7f_206784cuda3std6ranges3__45__cpo4swapE:
	.zero		1
.L_8:


//--------------------- .nv.constant0._ZN7cutlass13device_kernelINS_4gemm6kernel13GemmUniversalIN4cute5tupleIJiiiiEEENS1_10collective13CollectiveMmaINS1_34MainloopSm90TmaGmmaWarpSpecializedILi7ENS5_IJNS4_1CILi4EEENSA_ILi1EEESC_EEENS1_35KernelTmaWarpSpecializedCooperativeEEENS5_IJNSA_ILi128EEESG_NSA_ILi32EEEEEEfNS5_IJlSC_lEEEfSJ_NS4_8TiledMMAINS4_8MMA_AtomIJNS4_4SM904GMMA30MMA_64x128x8_F32TF32TF32_SS_TNILNSN_7ScaleInE1ELSP_1EEEEEENS4_6LayoutINS5_IJNSA_ILi2EEESC_SC_EEENS5_IJSC_NSA_ILi0EEESV_EEEEENS5_IJNS4_10UnderscoreESY_SY_EEEEENS4_13SM90_TMA_LOADENS4_14ComposedLayoutINS4_7SwizzleILi3ELi4ELi3EEENS4_18smem_ptr_flag_bitsILi32EEENSS_INS5_IJNSA_ILi8EEESH_EEENS5_IJSH_SC_EEEEEEEvNS4_8identityENS4_23SM90_TMA_LOAD_MULTICASTES1B_vS1C_EENS_8epilogue10collective6detail29Sm90TmaWarpSpecializedAdapterINS1G_15DefaultEpilogueIfSJ_SJ_NS1F_6thread17LinearCombinationIfLi1EffLNS1K_9ScaleType4KindE0ELNS_15FloatRoundStyleE2EfEENS1_15EpilogueDefaultEEEEEvvEEEEvNT_6ParamsE --------------------------
	.section	.nv.constant0._ZN7cutlass13device_kernelINS_4gemm6kernel13GemmUniversalIN4cute5tupleIJiiiiEEENS1_10collective13CollectiveMmaINS1_34MainloopSm90TmaGmmaWarpSpecializedILi7ENS5_IJNS4_1CILi4EEENSA_ILi1EEESC_EEENS1_35KernelTmaWarpSpecializedCooperativeEEENS5_IJNSA_ILi128EEESG_NSA_ILi32EEEEEEfNS5_IJlSC_lEEEfSJ_NS4_8TiledMMAINS4_8MMA_AtomIJNS4_4SM904GMMA30MMA_64x128x8_F32TF32TF32_SS_TNILNSN_7ScaleInE1ELSP_1EEEEEENS4_6LayoutINS5_IJNSA_ILi2EEESC_SC_EEENS5_IJSC_NSA_ILi0EEESV_EEEEENS5_IJNS4_10UnderscoreESY_SY_EEEEENS4_13SM90_TMA_LOADENS4_14ComposedLayoutINS4_7SwizzleILi3ELi4ELi3EEENS4_18smem_ptr_flag_bitsILi32EEENSS_INS5_IJNSA_ILi8EEESH_EEENS5_IJSH_SC_EEEEEEEvNS4_8identityENS4_23SM90_TMA_LOAD_MULTICASTES1B_vS1C_EENS_8epilogue10collective6detail29Sm90TmaWarpSpecializedAdapterINS1G_15DefaultEpilogueIfSJ_SJ_NS1F_6thread17LinearCombinationIfLi1EffLNS1K_9ScaleType4KindE0ELNS_15FloatRoundStyleE2EfEENS1_15EpilogueDefaultEEEEEvvEEEEvNT_6ParamsE,"a",@progbits
	.sectionflags	@""
	.align	4
.nv.constant0._ZN7cutlass13device_kernelINS_4gemm6kernel13GemmUniversalIN4cute5tupleIJiiiiEEENS1_10collective13CollectiveMmaINS1_34MainloopSm90TmaGmmaWarpSpecializedILi7ENS5_IJNS4_1CILi4EEENSA_ILi1EEESC_EEENS1_35KernelTmaWarpSpecializedCooperativeEEENS5_IJNSA_ILi128EEESG_NSA_ILi32EEEEEEfNS5_IJlSC_lEEEfSJ_NS4_8TiledMMAINS4_8MMA_AtomIJNS4_4SM904GMMA30MMA_64x128x8_F32TF32TF32_SS_TNILNSN_7ScaleInE1ELSP_1EEEEEENS4_6LayoutINS5_IJNSA_ILi2EEESC_SC_EEENS5_IJSC_NSA_ILi0EEESV_EEEEENS5_IJNS4_10UnderscoreESY_SY_EEEEENS4_13SM90_TMA_LOADENS4_14ComposedLayoutINS4_7SwizzleILi3ELi4ELi3EEENS4_18smem_ptr_flag_bitsILi32EEENSS_INS5_IJNSA_ILi8EEESH_EEENS5_IJSH_SC_EEEEEEEvNS4_8identityENS4_23SM90_TMA_LOAD_MULTICASTES1B_vS1C_EENS_8epilogue10collective6detail29Sm90TmaWarpSpecializedAdapterINS1G_15DefaultEpilogueIfSJ_SJ_NS1F_6thread17LinearCombinationIfLi1EffLNS1K_9ScaleType4KindE0ELNS_15FloatRoundStyleE2EfEENS1_15EpilogueDefaultEEEEEvvEEEEvNT_6ParamsE:
	.zero		1664


//--------------------- SYMBOLS --------------------------

	.type		.nv.reservedSmem.offset0,@object
	.size		.nv.reservedSmem.offset0,0x4
	.type		__assertfail,@function
